//
// Generated by NVIDIA NVVM Compiler
//
// Compiler Build ID: CL-36424714
// Cuda compilation tools, release 13.0, V13.0.88
// Based on NVVM 20.0.0
//

.version 9.0
.target sm_100
.address_size 64

	// .globl	_Z9MatrixMulPdS_S_iiii

.visible .entry _Z9MatrixMulPdS_S_iiii(
	.param .u64 .ptr .align 1 _Z9MatrixMulPdS_S_iiii_param_0,
	.param .u64 .ptr .align 1 _Z9MatrixMulPdS_S_iiii_param_1,
	.param .u64 .ptr .align 1 _Z9MatrixMulPdS_S_iiii_param_2,
	.param .u32 _Z9MatrixMulPdS_S_iiii_param_3,
	.param .u32 _Z9MatrixMulPdS_S_iiii_param_4,
	.param .u32 _Z9MatrixMulPdS_S_iiii_param_5,
	.param .u32 _Z9MatrixMulPdS_S_iiii_param_6
)
{
	.reg .pred 	%p<11>;
	.reg .b32 	%r<43>;
	.reg .b64 	%rd<50>;
	.reg .b64 	%fd<55>;

	ld.param.u64 	%rd10, [_Z9MatrixMulPdS_S_iiii_param_0];
	ld.param.u64 	%rd11, [_Z9MatrixMulPdS_S_iiii_param_1];
	ld.param.u64 	%rd9, [_Z9MatrixMulPdS_S_iiii_param_2];
	ld.param.u32 	%r18, [_Z9MatrixMulPdS_S_iiii_param_3];
	ld.param.u32 	%r19, [_Z9MatrixMulPdS_S_iiii_param_5];
	ld.param.u32 	%r20, [_Z9MatrixMulPdS_S_iiii_param_6];
	cvta.to.global.u64 	%rd1, %rd11;
	cvta.to.global.u64 	%rd2, %rd10;
	setp.ne.s32 	%p1, %r18, %r20;
	@%p1 bra 	$L__BB0_13;
	setp.lt.s32 	%p2, %r18, 1;
	@%p2 bra 	$L__BB0_13;
	mov.u32 	%r22, %tid.x;
	mov.u32 	%r23, %ntid.x;
	mov.u32 	%r24, %ctaid.x;
	mad.lo.s32 	%r25, %r24, %r23, %r22;
	div.s32 	%r26, %r25, %r19;
	mul.lo.s32 	%r1, %r26, %r18;
	mul.lo.s32 	%r27, %r26, %r19;
	sub.s32 	%r2, %r25, %r27;
	cvta.to.global.u64 	%rd12, %rd9;
	mul.wide.s32 	%rd13, %r25, 8;
	add.s64 	%rd3, %rd12, %rd13;
	ld.global.f64 	%fd52, [%rd3];
	and.b32  	%r3, %r18, 7;
	setp.lt.u32 	%p3, %r18, 8;
	mov.b32 	%r41, 0;
	@%p3 bra 	$L__BB0_5;
	and.b32  	%r28, %r18, 2147483640;
	neg.s32 	%r39, %r28;
	mul.wide.u32 	%rd14, %r18, 16;
	add.s64 	%rd4, %rd1, %rd14;
	mul.wide.u32 	%rd15, %r18, 32;
	add.s64 	%rd5, %rd1, %rd15;
	mul.wide.u32 	%rd16, %r18, 40;
	add.s64 	%rd6, %rd1, %rd16;
	mul.wide.u32 	%rd17, %r18, 48;
	add.s64 	%rd7, %rd1, %rd17;
	mul.wide.u32 	%rd18, %r18, 56;
	add.s64 	%rd8, %rd1, %rd18;
	mov.u32 	%r37, %r1;
	mov.u32 	%r38, %r2;
$L__BB0_4:
	.pragma "nounroll";
	and.b32  	%r41, %r18, 2147483640;
	mul.wide.s32 	%rd19, %r38, 8;
	mul.wide.u32 	%rd20, %r18, 8;
	add.s64 	%rd21, %rd1, %rd19;
	add.s64 	%rd22, %rd21, %rd20;
	add.s64 	%rd23, %rd4, %rd19;
	mul.wide.u32 	%rd24, %r18, 24;
	add.s64 	%rd25, %rd21, %rd24;
	add.s64 	%rd26, %rd5, %rd19;
	add.s64 	%rd27, %rd6, %rd19;
	add.s64 	%rd28, %rd7, %rd19;
	add.s64 	%rd29, %rd8, %rd19;
	mul.wide.s32 	%rd30, %r37, 8;
	add.s64 	%rd31, %rd2, %rd30;
	ld.global.f64 	%fd9, [%rd31];
	ld.global.f64 	%fd10, [%rd21];
	fma.rn.f64 	%fd11, %fd9, %fd10, %fd52;
	st.global.f64 	[%rd3], %fd11;
	ld.global.f64 	%fd12, [%rd31+8];
	ld.global.f64 	%fd13, [%rd22];
	fma.rn.f64 	%fd14, %fd12, %fd13, %fd11;
	st.global.f64 	[%rd3], %fd14;
	ld.global.f64 	%fd15, [%rd31+16];
	ld.global.f64 	%fd16, [%rd23];
	fma.rn.f64 	%fd17, %fd15, %fd16, %fd14;
	st.global.f64 	[%rd3], %fd17;
	ld.global.f64 	%fd18, [%rd31+24];
	ld.global.f64 	%fd19, [%rd25];
	fma.rn.f64 	%fd20, %fd18, %fd19, %fd17;
	st.global.f64 	[%rd3], %fd20;
	ld.global.f64 	%fd21, [%rd31+32];
	ld.global.f64 	%fd22, [%rd26];
	fma.rn.f64 	%fd23, %fd21, %fd22, %fd20;
	st.global.f64 	[%rd3], %fd23;
	ld.global.f64 	%fd24, [%rd31+40];
	ld.global.f64 	%fd25, [%rd27];
	fma.rn.f64 	%fd26, %fd24, %fd25, %fd23;
	st.global.f64 	[%rd3], %fd26;
	ld.global.f64 	%fd27, [%rd31+48];
	ld.global.f64 	%fd28, [%rd28];
	fma.rn.f64 	%fd29, %fd27, %fd28, %fd26;
	st.global.f64 	[%rd3], %fd29;
	ld.global.f64 	%fd30, [%rd31+56];
	ld.global.f64 	%fd31, [%rd29];
	fma.rn.f64 	%fd52, %fd30, %fd31, %fd29;
	st.global.f64 	[%rd3], %fd52;
	add.s32 	%r39, %r39, 8;
	shl.b32 	%r29, %r18, 3;
	add.s32 	%r38, %r38, %r29;
	add.s32 	%r37, %r37, 8;
	setp.ne.s32 	%p4, %r39, 0;
	@%p4 bra 	$L__BB0_4;
$L__BB0_5:
	setp.eq.s32 	%p5, %r3, 0;
	@%p5 bra 	$L__BB0_13;
	and.b32  	%r13, %r18, 3;
	setp.lt.u32 	%p6, %r3, 4;
	@%p6 bra 	$L__BB0_8;
	add.s32 	%r30, %r1, %r41;
	mad.lo.s32 	%r31, %r41, %r18, %r2;
	mul.wide.s32 	%rd32, %r30, 8;
	add.s64 	%rd33, %rd2, %rd32;
	ld.global.f64 	%fd32, [%rd33];
	mul.wide.s32 	%rd34, %r31, 8;
	add.s64 	%rd35, %rd1, %rd34;
	ld.global.f64 	%fd33, [%rd35];
	fma.rn.f64 	%fd34, %fd32, %fd33, %fd52;
	st.global.f64 	[%rd3], %fd34;
	ld.global.f64 	%fd35, [%rd33+8];
	mul.wide.u32 	%rd36, %r18, 8;
	add.s64 	%rd37, %rd35, %rd36;
	ld.global.f64 	%fd36, [%rd37];
	fma.rn.f64 	%fd37, %fd35, %fd36, %fd34;
	st.global.f64 	[%rd3], %fd37;
	ld.global.f64 	%fd38, [%rd33+16];
	add.s64 	%rd38, %rd37, %rd36;
	ld.global.f64 	%fd39, [%rd38];
	fma.rn.f64 	%fd40, %fd38, %fd39, %fd37;
	st.global.f64 	[%rd3], %fd40;
	ld.global.f64 	%fd41, [%rd33+24];
	add.s64 	%rd39, %rd38, %rd36;
	ld.global.f64 	%fd42, [%rd39];
	fma.rn.f64 	%fd52, %fd41, %fd42, %fd40;
	st.global.f64 	[%rd3], %fd52;
	add.s32 	%r41, %r41, 4;
$L__BB0_8:
	setp.eq.s32 	%p7, %r13, 0;
	@%p7 bra 	$L__BB0_13;
	setp.eq.s32 	%p8, %r13, 1;
	@%p8 bra 	$L__BB0_11;
	add.s32 	%r32, %r1, %r41;
	mad.lo.s32 	%r33, %r41, %r18, %r2;
	mul.wide.s32 	%rd40, %r32, 8;
	add.s64 	%rd41, %rd2, %rd40;
	ld.global.f64 	%fd43, [%rd41];
	mul.wide.s32 	%rd42, %r33, 8;
	add.s64 	%rd43, %rd1, %rd42;
	ld.global.f64 	%fd44, [%rd43];
	fma.rn.f64 	%fd45, %fd43, %fd44, %fd52;
	st.global.f64 	[%rd3], %fd45;
	ld.global.f64 	%fd46, [%rd41+8];
	mul.wide.u32 	%rd44, %r18, 8;
	add.s64 	%rd45, %rd43, %rd44;
	ld.global.f64 	%fd47, [%rd45];
	fma.rn.f64 	%fd52, %fd46, %fd47, %fd45;
	st.global.f64 	[%rd3], %fd52;
	add.s32 	%r41, %r41, 2;
$L__BB0_11:
	and.b32  	%r34, %r18, 1;
	setp.eq.b32 	%p9, %r34, 1;
	not.pred 	%p10, %p9;
	@%p10 bra 	$L__BB0_13;
	add.s32 	%r35, %r1, %r41;
	mad.lo.s32 	%r36, %r41, %r18, %r2;
	mul.wide.s32 	%rd46, %r35, 8;
	add.s64 	%rd47, %rd2, %rd46;
	ld.global.f64 	%fd48, [%rd47];
	mul.wide.s32 	%rd48, %r36, 8;
	add.s64 	%rd49, %rd1, %rd48;
	ld.global.f64 	%fd49, [%rd49];
	fma.rn.f64 	%fd50, %fd48, %fd49, %fd52;
	st.global.f64 	[%rd3], %fd50;
$L__BB0_13:
	ret;

}
	// .globl	_Z13MatrixInversePdii
.visible .entry _Z13MatrixInversePdii(
	.param .u64 .ptr .align 1 _Z13MatrixInversePdii_param_0,
	.param .u32 _Z13MatrixInversePdii_param_1,
	.param .u32 _Z13MatrixInversePdii_param_2
)
{
	.reg .pred 	%p<43>;
	.reg .b32 	%r<86>;
	.reg .b64 	%rd<48>;
	.reg .b64 	%fd<93>;

	ld.param.u64 	%rd17, [_Z13MatrixInversePdii_param_0];
	ld.param.u32 	%r29, [_Z13MatrixInversePdii_param_1];
	ld.param.u32 	%r30, [_Z13MatrixInversePdii_param_2];
	cvta.to.global.u64 	%rd1, %rd17;
	mov.u32 	%r31, %ctaid.x;
	mov.u32 	%r32, %ntid.x;
	mov.u32 	%r33, %tid.x;
	mad.lo.s32 	%r1, %r31, %r32, %r33;
	setp.lt.s32 	%p1, %r29, 1;
	@%p1 bra 	$L__BB1_39;
	mul.lo.s32 	%r2, %r30, %r1;
	and.b32  	%r3, %r30, 7;
	and.b32  	%r4, %r30, 3;
	and.b32  	%r5, %r30, 2147483640;
	and.b32  	%r6, %r30, 1;
	and.b32  	%r7, %r29, 3;
	and.b32  	%r8, %r29, 2147483644;
	neg.s32 	%r9, %r5;
	mov.b32 	%r76, 0;
$L__BB1_2:
	setp.ne.s32 	%p2, %r76, %r1;
	@%p2 bra 	$L__BB1_18;
	setp.ge.s32 	%p3, %r1, %r29;
	add.s32 	%r35, %r2, %r1;
	mul.wide.s32 	%rd18, %r35, 8;
	add.s64 	%rd19, %rd1, %rd18;
	ld.global.f64 	%fd8, [%rd19];
	setp.neu.f64 	%p4, %fd8, 0d0000000000000000;
	or.pred  	%p5, %p4, %p3;
	mov.u32 	%r77, %r1;
	@%p5 bra 	$L__BB1_18;
	bra.uni 	$L__BB1_5;
$L__BB1_4:
	add.s32 	%r77, %r77, 1;
	setp.ge.s32 	%p7, %r77, %r29;
	@%p7 bra 	$L__BB1_18;
$L__BB1_5:
	mul.lo.s32 	%r13, %r77, %r30;
	add.s32 	%r36, %r13, %r1;
	mul.wide.s32 	%rd20, %r36, 8;
	add.s64 	%rd21, %rd1, %rd20;
	ld.global.f64 	%fd9, [%rd21];
	setp.eq.f64 	%p6, %fd9, 0d0000000000000000;
	@%p6 bra 	$L__BB1_4;
	setp.lt.s32 	%p8, %r30, 1;
	@%p8 bra 	$L__BB1_18;
	setp.lt.u32 	%p9, %r30, 8;
	mov.b32 	%r82, 0;
	@%p9 bra 	$L__BB1_10;
	mov.u32 	%r78, %r13;
	mov.u32 	%r79, %r2;
	mov.u32 	%r80, %r9;
$L__BB1_9:
	.pragma "nounroll";
	mul.wide.s32 	%rd22, %r79, 8;
	add.s64 	%rd23, %rd1, 32;
	add.s64 	%rd24, %rd23, %rd22;
	mul.wide.s32 	%rd25, %r78, 8;
	add.s64 	%rd26, %rd23, %rd25;
	ld.global.f64 	%fd10, [%rd24+-32];
	cvt.rzi.s32.f64 	%r38, %fd10;
	ld.global.f64 	%fd11, [%rd26+-32];
	st.global.f64 	[%rd24+-32], %fd11;
	cvt.rn.f64.s32 	%fd12, %r38;
	st.global.f64 	[%rd26+-32], %fd12;
	ld.global.f64 	%fd13, [%rd24+-24];
	cvt.rzi.s32.f64 	%r39, %fd13;
	ld.global.f64 	%fd14, [%rd26+-24];
	st.global.f64 	[%rd24+-24], %fd14;
	cvt.rn.f64.s32 	%fd15, %r39;
	st.global.f64 	[%rd26+-24], %fd15;
	ld.global.f64 	%fd16, [%rd24+-16];
	cvt.rzi.s32.f64 	%r40, %fd16;
	ld.global.f64 	%fd17, [%rd26+-16];
	st.global.f64 	[%rd24+-16], %fd17;
	cvt.rn.f64.s32 	%fd18, %r40;
	st.global.f64 	[%rd26+-16], %fd18;
	ld.global.f64 	%fd19, [%rd24+-8];
	cvt.rzi.s32.f64 	%r41, %fd19;
	ld.global.f64 	%fd20, [%rd26+-8];
	st.global.f64 	[%rd24+-8], %fd20;
	cvt.rn.f64.s32 	%fd21, %r41;
	st.global.f64 	[%rd26+-8], %fd21;
	ld.global.f64 	%fd22, [%rd24];
	cvt.rzi.s32.f64 	%r42, %fd22;
	ld.global.f64 	%fd23, [%rd26];
	st.global.f64 	[%rd24], %fd23;
	cvt.rn.f64.s32 	%fd24, %r42;
	st.global.f64 	[%rd26], %fd24;
	ld.global.f64 	%fd25, [%rd24+8];
	cvt.rzi.s32.f64 	%r43, %fd25;
	ld.global.f64 	%fd26, [%rd26+8];
	st.global.f64 	[%rd24+8], %fd26;
	cvt.rn.f64.s32 	%fd27, %r43;
	st.global.f64 	[%rd26+8], %fd27;
	ld.global.f64 	%fd28, [%rd24+16];
	cvt.rzi.s32.f64 	%r44, %fd28;
	ld.global.f64 	%fd29, [%rd26+16];
	st.global.f64 	[%rd24+16], %fd29;
	cvt.rn.f64.s32 	%fd30, %r44;
	st.global.f64 	[%rd26+16], %fd30;
	ld.global.f64 	%fd31, [%rd24+24];
	cvt.rzi.s32.f64 	%r45, %fd31;
	ld.global.f64 	%fd32, [%rd26+24];
	st.global.f64 	[%rd24+24], %fd32;
	cvt.rn.f64.s32 	%fd33, %r45;
	st.global.f64 	[%rd26+24], %fd33;
	add.s32 	%r80, %r80, 8;
	add.s32 	%r79, %r79, 8;
	add.s32 	%r78, %r78, 8;
	setp.ne.s32 	%p10, %r80, 0;
	mov.u32 	%r82, %r5;
	@%p10 bra 	$L__BB1_9;
$L__BB1_10:
	setp.eq.s32 	%p11, %r3, 0;
	@%p11 bra 	$L__BB1_18;
	add.s32 	%r46, %r3, -1;
	setp.lt.u32 	%p12, %r46, 3;
	@%p12 bra 	$L__BB1_13;
	add.s32 	%r47, %r82, %r2;
	mul.wide.s32 	%rd27, %r47, 8;
	add.s64 	%rd28, %rd1, %rd27;
	ld.global.f64 	%fd34, [%rd28];
	cvt.rzi.s32.f64 	%r48, %fd34;
	add.s32 	%r49, %r82, %r13;
	mul.wide.s32 	%rd29, %r49, 8;
	add.s64 	%rd30, %rd1, %rd29;
	ld.global.f64 	%fd35, [%rd30];
	st.global.f64 	[%rd28], %fd35;
	cvt.rn.f64.s32 	%fd36, %r48;
	st.global.f64 	[%rd30], %fd36;
	ld.global.f64 	%fd37, [%rd28+8];
	cvt.rzi.s32.f64 	%r50, %fd37;
	ld.global.f64 	%fd38, [%rd30+8];
	st.global.f64 	[%rd28+8], %fd38;
	cvt.rn.f64.s32 	%fd39, %r50;
	st.global.f64 	[%rd30+8], %fd39;
	ld.global.f64 	%fd40, [%rd28+16];
	cvt.rzi.s32.f64 	%r51, %fd40;
	ld.global.f64 	%fd41, [%rd30+16];
	st.global.f64 	[%rd28+16], %fd41;
	cvt.rn.f64.s32 	%fd42, %r51;
	st.global.f64 	[%rd30+16], %fd42;
	ld.global.f64 	%fd43, [%rd28+24];
	cvt.rzi.s32.f64 	%r52, %fd43;
	ld.global.f64 	%fd44, [%rd30+24];
	st.global.f64 	[%rd28+24], %fd44;
	cvt.rn.f64.s32 	%fd45, %r52;
	st.global.f64 	[%rd30+24], %fd45;
	add.s32 	%r82, %r82, 4;
$L__BB1_13:
	setp.eq.s32 	%p13, %r4, 0;
	@%p13 bra 	$L__BB1_18;
	setp.eq.s32 	%p14, %r4, 1;
	@%p14 bra 	$L__BB1_16;
	add.s32 	%r53, %r82, %r2;
	mul.wide.s32 	%rd31, %r53, 8;
	add.s64 	%rd32, %rd1, %rd31;
	ld.global.f64 	%fd46, [%rd32];
	cvt.rzi.s32.f64 	%r54, %fd46;
	add.s32 	%r55, %r82, %r13;
	mul.wide.s32 	%rd33, %r55, 8;
	add.s64 	%rd34, %rd1, %rd33;
	ld.global.f64 	%fd47, [%rd34];
	st.global.f64 	[%rd32], %fd47;
	cvt.rn.f64.s32 	%fd48, %r54;
	st.global.f64 	[%rd34], %fd48;
	ld.global.f64 	%fd49, [%rd32+8];
	cvt.rzi.s32.f64 	%r56, %fd49;
	ld.global.f64 	%fd50, [%rd34+8];
	st.global.f64 	[%rd32+8], %fd50;
	cvt.rn.f64.s32 	%fd51, %r56;
	st.global.f64 	[%rd34+8], %fd51;
	add.s32 	%r82, %r82, 2;
$L__BB1_16:
	setp.eq.s32 	%p15, %r6, 0;
	@%p15 bra 	$L__BB1_18;
	add.s32 	%r57, %r82, %r2;
	mul.wide.s32 	%rd35, %r57, 8;
	add.s64 	%rd36, %rd1, %rd35;
	ld.global.f64 	%fd52, [%rd36];
	cvt.rzi.s32.f64 	%r58, %fd52;
	add.s32 	%r59, %r82, %r13;
	mul.wide.s32 	%rd37, %r59, 8;
	add.s64 	%rd38, %rd1, %rd37;
	ld.global.f64 	%fd53, [%rd38];
	st.global.f64 	[%rd36], %fd53;
	cvt.rn.f64.s32 	%fd54, %r58;
	st.global.f64 	[%rd38], %fd54;
$L__BB1_18:
	setp.lt.u32 	%p16, %r29, 4;
	bar.sync 	0;
	mul.lo.s32 	%r61, %r76, %r30;
	add.s32 	%r62, %r61, %r1;
	mul.wide.s32 	%rd39, %r62, 8;
	add.s64 	%rd2, %rd1, %rd39;
	ld.global.f64 	%fd55, [%rd2];
	add.s32 	%r63, %r61, %r76;
	mul.wide.s32 	%rd40, %r63, 8;
	add.s64 	%rd41, %rd1, %rd40;
	ld.global.f64 	%fd56, [%rd41];
	div.rn.f64 	%fd57, %fd55, %fd56;
	st.global.f64 	[%rd2], %fd57;
	bar.sync 	0;
	mov.b32 	%r85, 0;
	@%p16 bra 	$L__BB1_29;
	mov.b32 	%r84, 0;
$L__BB1_20:
	mul.lo.s32 	%r65, %r84, %r30;
	add.s32 	%r66, %r65, %r76;
	mul.wide.s32 	%rd42, %r66, 8;
	add.s64 	%rd3, %rd1, %rd42;
	ld.global.f64 	%fd58, [%rd3];
	add.s32 	%r67, %r65, %r1;
	mul.wide.s32 	%rd43, %r67, 8;
	add.s64 	%rd4, %rd1, %rd43;
	setp.eq.s32 	%p17, %r84, %r76;
	setp.eq.f64 	%p18, %fd58, 0d0000000000000000;
	or.pred  	%p19, %p17, %p18;
	@%p19 bra 	$L__BB1_22;
	ld.global.f64 	%fd59, [%rd4];
	ld.global.f64 	%fd60, [%rd2];
	mul.f64 	%fd61, %fd58, %fd60;
	sub.f64 	%fd62, %fd59, %fd61;
	st.global.f64 	[%rd4], %fd62;
$L__BB1_22:
	add.s32 	%r68, %r84, 1;
	mul.wide.s32 	%rd5, %r30, 8;
	add.s64 	%rd6, %rd3, %rd5;
	ld.global.f64 	%fd63, [%rd6];
	add.s64 	%rd7, %rd4, %rd5;
	setp.eq.s32 	%p20, %r68, %r76;
	setp.eq.f64 	%p21, %fd63, 0d0000000000000000;
	or.pred  	%p22, %p20, %p21;
	@%p22 bra 	$L__BB1_24;
	ld.global.f64 	%fd64, [%rd7];
	ld.global.f64 	%fd65, [%rd2];
	mul.f64 	%fd66, %fd63, %fd65;
	sub.f64 	%fd67, %fd64, %fd66;
	st.global.f64 	[%rd7], %fd67;
$L__BB1_24:
	add.s32 	%r69, %r84, 2;
	add.s64 	%rd8, %rd6, %rd5;
	ld.global.f64 	%fd68, [%rd8];
	add.s64 	%rd9, %rd7, %rd5;
	setp.eq.s32 	%p23, %r69, %r76;
	setp.eq.f64 	%p24, %fd68, 0d0000000000000000;
	or.pred  	%p25, %p23, %p24;
	@%p25 bra 	$L__BB1_26;
	ld.global.f64 	%fd69, [%rd9];
	ld.global.f64 	%fd70, [%rd2];
	mul.f64 	%fd71, %fd68, %fd70;
	sub.f64 	%fd72, %fd69, %fd71;
	st.global.f64 	[%rd9], %fd72;
$L__BB1_26:
	add.s32 	%r70, %r84, 3;
	add.s64 	%rd44, %rd8, %rd5;
	ld.global.f64 	%fd73, [%rd44];
	add.s64 	%rd10, %rd9, %rd5;
	setp.eq.s32 	%p26, %r70, %r76;
	setp.eq.f64 	%p27, %fd73, 0d0000000000000000;
	or.pred  	%p28, %p26, %p27;
	@%p28 bra 	$L__BB1_28;
	ld.global.f64 	%fd74, [%rd10];
	ld.global.f64 	%fd75, [%rd2];
	mul.f64 	%fd76, %fd73, %fd75;
	sub.f64 	%fd77, %fd74, %fd76;
	st.global.f64 	[%rd10], %fd77;
$L__BB1_28:
	add.s32 	%r84, %r84, 4;
	setp.ne.s32 	%p29, %r84, %r8;
	mov.u32 	%r85, %r8;
	@%p29 bra 	$L__BB1_20;
$L__BB1_29:
	setp.eq.s32 	%p30, %r7, 0;
	@%p30 bra 	$L__BB1_38;
	mul.lo.s32 	%r71, %r85, %r30;
	add.s32 	%r72, %r71, %r76;
	mul.wide.s32 	%rd45, %r72, 8;
	add.s64 	%rd11, %rd1, %rd45;
	ld.global.f64 	%fd78, [%rd11];
	add.s32 	%r73, %r71, %r1;
	mul.wide.s32 	%rd46, %r73, 8;
	add.s64 	%rd12, %rd1, %rd46;
	setp.eq.s32 	%p31, %r85, %r76;
	setp.eq.f64 	%p32, %fd78, 0d0000000000000000;
	or.pred  	%p33, %p31, %p32;
	@%p33 bra 	$L__BB1_32;
	ld.global.f64 	%fd79, [%rd12];
	ld.global.f64 	%fd80, [%rd2];
	mul.f64 	%fd81, %fd78, %fd80;
	sub.f64 	%fd82, %fd79, %fd81;
	st.global.f64 	[%rd12], %fd82;
$L__BB1_32:
	setp.eq.s32 	%p34, %r7, 1;
	@%p34 bra 	$L__BB1_38;
	add.s32 	%r74, %r85, 1;
	mul.wide.s32 	%rd13, %r30, 8;
	add.s64 	%rd14, %rd11, %rd13;
	ld.global.f64 	%fd83, [%rd14];
	add.s64 	%rd15, %rd12, %rd13;
	setp.eq.s32 	%p35, %r74, %r76;
	setp.eq.f64 	%p36, %fd83, 0d0000000000000000;
	or.pred  	%p37, %p35, %p36;
	@%p37 bra 	$L__BB1_35;
	ld.global.f64 	%fd84, [%rd15];
	ld.global.f64 	%fd85, [%rd2];
	mul.f64 	%fd86, %fd83, %fd85;
	sub.f64 	%fd87, %fd84, %fd86;
	st.global.f64 	[%rd15], %fd87;
$L__BB1_35:
	setp.eq.s32 	%p38, %r7, 2;
	@%p38 bra 	$L__BB1_38;
	add.s32 	%r75, %r85, 2;
	add.s64 	%rd47, %rd14, %rd13;
	ld.global.f64 	%fd88, [%rd47];
	add.s64 	%rd16, %rd15, %rd13;
	setp.eq.s32 	%p39, %r75, %r76;
	setp.eq.f64 	%p40, %fd88, 0d0000000000000000;
	or.pred  	%p41, %p39, %p40;
	@%p41 bra 	$L__BB1_38;
	ld.global.f64 	%fd89, [%rd16];
	ld.global.f64 	%fd90, [%rd2];
	mul.f64 	%fd91, %fd88, %fd90;
	sub.f64 	%fd92, %fd89, %fd91;
	st.global.f64 	[%rd16], %fd92;
$L__BB1_38:
	bar.sync 	0;
	add.s32 	%r76, %r76, 1;
	setp.ne.s32 	%p42, %r76, %r29;
	@%p42 bra 	$L__BB1_2;
$L__BB1_39:
	ret;

}
	// .globl	_Z20MatrixAppendIdentityPdS_ii
.visible .entry _Z20MatrixAppendIdentityPdS_ii(
	.param .u64 .ptr .align 1 _Z20MatrixAppendIdentityPdS_ii_param_0,
	.param .u64 .ptr .align 1 _Z20MatrixAppendIdentityPdS_ii_param_1,
	.param .u32 _Z20MatrixAppendIdentityPdS_ii_param_2,
	.param .u32 _Z20MatrixAppendIdentityPdS_ii_param_3
)
{
	.reg .pred 	%p<3>;
	.reg .b32 	%r<19>;
	.reg .b64 	%rd<9>;
	.reg .b64 	%fd<5>;

	ld.param.u64 	%rd1, [_Z20MatrixAppendIdentityPdS_ii_param_0];
	ld.param.u64 	%rd2, [_Z20MatrixAppendIdentityPdS_ii_param_1];
	ld.param.u32 	%r2, [_Z20MatrixAppendIdentityPdS_ii_param_2];
	ld.param.u32 	%r3, [_Z20MatrixAppendIdentityPdS_ii_param_3];
	mov.u32 	%r4, %ctaid.x;
	mov.u32 	%r5, %ntid.x;
	mov.u32 	%r6, %tid.x;
	mad.lo.s32 	%r1, %r4, %r5, %r6;
	shl.b32 	%r7, %r3, 1;
	rem.s32 	%r8, %r1, %r7;
	setp.ge.s32 	%p1, %r8, %r3;
	@%p1 bra 	$L__BB2_2;
	cvta.to.global.u64 	%rd3, %rd1;
	shl.b32 	%r14, %r2, 1;
	div.s32 	%r15, %r1, %r14;
	mul.lo.s32 	%r16, %r15, %r14;
	sub.s32 	%r17, %r1, %r16;
	mad.lo.s32 	%r18, %r15, %r2, %r17;
	mul.wide.s32 	%rd4, %r18, 8;
	add.s64 	%rd5, %rd3, %rd4;
	ld.global.f64 	%fd4, [%rd5];
	bra.uni 	$L__BB2_3;
$L__BB2_2:
	shl.b32 	%r9, %r2, 1;
	div.s32 	%r10, %r1, %r9;
	mul.lo.s32 	%r11, %r10, %r9;
	sub.s32 	%r12, %r1, %r11;
	sub.s32 	%r13, %r12, %r2;
	setp.eq.s32 	%p2, %r13, %r10;
	selp.f64 	%fd4, 0d3FF0000000000000, 0d0000000000000000, %p2;
$L__BB2_3:
	cvta.to.global.u64 	%rd6, %rd2;
	mul.wide.s32 	%rd7, %r1, 8;
	add.s64 	%rd8, %rd6, %rd7;
	st.global.f64 	[%rd8], %fd4;
	ret;

}
	// .globl	_Z14ExtractInversePdS_ii
.visible .entry _Z14ExtractInversePdS_ii(
	.param .u64 .ptr .align 1 _Z14ExtractInversePdS_ii_param_0,
	.param .u64 .ptr .align 1 _Z14ExtractInversePdS_ii_param_1,
	.param .u32 _Z14ExtractInversePdS_ii_param_2,
	.param .u32 _Z14ExtractInversePdS_ii_param_3
)
{
	.reg .pred 	%p<2>;
	.reg .b32 	%r<15>;
	.reg .b64 	%rd<9>;
	.reg .b64 	%fd<2>;

	ld.param.u64 	%rd1, [_Z14ExtractInversePdS_ii_param_0];
	ld.param.u64 	%rd2, [_Z14ExtractInversePdS_ii_param_1];
	ld.param.u32 	%r2, [_Z14ExtractInversePdS_ii_param_2];
	ld.param.u32 	%r3, [_Z14ExtractInversePdS_ii_param_3];
	mov.u32 	%r4, %ctaid.x;
	mov.u32 	%r5, %ntid.x;
	mov.u32 	%r6, %tid.x;
	mad.lo.s32 	%r1, %r4, %r5, %r6;
	shl.b32 	%r7, %r3, 1;
	rem.s32 	%r8, %r1, %r7;
	setp.lt.s32 	%p1, %r8, %r3;
	@%p1 bra 	$L__BB3_2;
	cvta.to.global.u64 	%rd3, %rd1;
	cvta.to.global.u64 	%rd4, %rd2;
	mul.wide.s32 	%rd5, %r1, 8;
	add.s64 	%rd6, %rd3, %rd5;
	ld.global.f64 	%fd1, [%rd6];
	shl.b32 	%r9, %r2, 1;
	div.s32 	%r10, %r1, %r9;
	mul.lo.s32 	%r11, %r10, %r9;
	sub.s32 	%r12, %r1, %r11;
	sub.s32 	%r13, %r12, %r2;
	mad.lo.s32 	%r14, %r10, %r2, %r13;
	mul.wide.s32 	%rd7, %r14, 8;
	add.s64 	%rd8, %rd4, %rd7;
	st.global.f64 	[%rd8], %fd1;
$L__BB3_2:
	ret;

}


// ===== COMPILED SASS (sm_100) =====

	.target	sm_100

	.elftype	@"ET_EXEC"


//--------------------- .note.nv.tkinfo           --------------------------
	.section	.note.nv.tkinfo,"",@"SHT_NOTE"
	.sectionflags	@"SHF_NOTE_NV_TKINFO"
	.tkinfo
        /*0018*/ 	.word	0x00000002
        /*0030*/ 	.string	""
        /*0030*/ 	.string	"ptxas"
        /*0030*/ 	.string	"Cuda compilation tools, release 13.0, V13.0.88"
        /*0030*/ 	.string	"Build cuda_13.0.r13.0/compiler.36424714_0"
        /*0030*/ 	.string	"-arch sm_100 -m 64 "



//--------------------- .note.nv.cuinfo           --------------------------
	.section	.note.nv.cuinfo,"",@"SHT_NOTE"
	.sectionflags	@"SHF_NOTE_NV_CUINFO"
        /*0018*/ 	.short	0x0002
        /*001a*/ 	.short	0x0064
        /*001c*/ 	.short	0x0082
	.zero		2


//--------------------- .nv.info                  --------------------------
	.section	.nv.info,"",@"SHT_CUDA_INFO"
	.align	4


	//----- nvinfo : EIATTR_REGCOUNT
	.align		4
        /*0000*/ 	.byte	0x04, 0x2f
        /*0002*/ 	.short	(.L_1 - .L_0)
	.align		4
.L_0:
        /*0004*/ 	.word	index@(_Z9MatrixMulPdS_S_iiii)
        /*0008*/ 	.word	0x0000001a


	//----- nvinfo : EIATTR_FRAME_SIZE
	.align		4
.L_1:
        /*000c*/ 	.byte	0x04, 0x11
        /*000e*/ 	.short	(.L_3 - .L_2)
	.align		4
.L_2:
        /*0010*/ 	.word	index@(_Z9MatrixMulPdS_S_iiii)
        /*0014*/ 	.word	0x00000000


	//----- nvinfo : EIATTR_REGCOUNT
	.align		4
.L_3:
        /*0018*/ 	.byte	0x04, 0x2f
        /*001a*/ 	.short	(.L_5 - .L_4)
	.align		4
.L_4:
        /*001c*/ 	.word	index@(_Z13MatrixInversePdii)
        /*0020*/ 	.word	0x00000020


	//----- nvinfo : EIATTR_FRAME_SIZE
	.align		4
.L_5:
        /*0024*/ 	.byte	0x04, 0x11
        /*0026*/ 	.short	(.L_7 - .L_6)
	.align		4
.L_6:
        /*0028*/ 	.word	index@($__internal_0_$__cuda_sm20_div_rn_f64_full)
        /*002c*/ 	.word	0x00000000


	//----- nvinfo : EIATTR_FRAME_SIZE
	.align		4
.L_7:
        /*0030*/ 	.byte	0x04, 0x11
        /*0032*/ 	.short	(.L_9 - .L_8)
	.align		4
.L_8:
        /*0034*/ 	.word	index@(_Z13MatrixInversePdii)
        /*0038*/ 	.word	0x00000000


	//----- nvinfo : EIATTR_REGCOUNT
	.align		4
.L_9:
        /*003c*/ 	.byte	0x04, 0x2f
        /*003e*/ 	.short	(.L_11 - .L_10)
	.align		4
.L_10:
        /*0040*/ 	.word	index@(_Z20MatrixAppendIdentityPdS_ii)
        /*0044*/ 	.word	0x0000000e


	//----- nvinfo : EIATTR_FRAME_SIZE
	.align		4
.L_11:
        /*0048*/ 	.byte	0x04, 0x11
        /*004a*/ 	.short	(.L_13 - .L_12)
	.align		4
.L_12:
        /*004c*/ 	.word	index@(_Z20MatrixAppendIdentityPdS_ii)
        /*0050*/ 	.word	0x00000000


	//----- nvinfo : EIATTR_REGCOUNT
	.align		4
.L_13:
        /*0054*/ 	.byte	0x04, 0x2f
        /*0056*/ 	.short	(.L_15 - .L_14)
	.align		4
.L_14:
        /*0058*/ 	.word	index@(_Z14ExtractInversePdS_ii)
        /*005c*/ 	.word	0x00000012


	//----- nvinfo : EIATTR_FRAME_SIZE
	.align		4
.L_15:
        /*0060*/ 	.byte	0x04, 0x11
        /*0062*/ 	.short	(.L_17 - .L_16)
	.align		4
.L_16:
        /*0064*/ 	.word	index@(_Z14ExtractInversePdS_ii)
        /*0068*/ 	.word	0x00000000


	//----- nvinfo : EIATTR_MIN_STACK_SIZE
	.align		4
.L_17:
        /*006c*/ 	.byte	0x04, 0x12
        /*006e*/ 	.short	(.L_19 - .L_18)
	.align		4
.L_18:
        /*0070*/ 	.word	index@(_Z14ExtractInversePdS_ii)
        /*0074*/ 	.word	0x00000000


	//----- nvinfo : EIATTR_MIN_STACK_SIZE
	.align		4
.L_19:
        /*0078*/ 	.byte	0x04, 0x12
        /*007a*/ 	.short	(.L_21 - .L_20)
	.align		4
.L_20:
        /*007c*/ 	.word	index@(_Z20MatrixAppendIdentityPdS_ii)
        /*0080*/ 	.word	0x00000000


	//----- nvinfo : EIATTR_MIN_STACK_SIZE
	.align		4
.L_21:
        /*0084*/ 	.byte	0x04, 0x12
        /*0086*/ 	.short	(.L_23 - .L_22)
	.align		4
.L_22:
        /*0088*/ 	.word	index@(_Z13MatrixInversePdii)
        /*008c*/ 	.word	0x00000000


	//----- nvinfo : EIATTR_MIN_STACK_SIZE
	.align		4
.L_23:
        /*0090*/ 	.byte	0x04, 0x12
        /*0092*/ 	.short	(.L_25 - .L_24)
	.align		4
.L_24:
        /*0094*/ 	.word	index@(_Z9MatrixMulPdS_S_iiii)
        /*0098*/ 	.word	0x00000000
.L_25:


//--------------------- .nv.compat                --------------------------
	.section	.nv.compat,"",@"SHT_CUDA_COMPAT_INFO"
	.align	4
        /*0000*/ 	.byte	0x02, 0x09, 0x00, 0x00, 0x02, 0x02, 0x01, 0x00, 0x02, 0x05, 0x05, 0x00, 0x03, 0x07, 0x01, 0x01
        /*0010*/ 	.byte	0x02, 0x03, 0x00, 0x00, 0x02, 0x06, 0x01, 0x00, 0x04, 0x0b, 0x08, 0x00, 0x01, 0x00, 0x00, 0x00
        /*0020*/ 	.byte	0x00, 0x00, 0x00, 0x00


//--------------------- .nv.info._Z14ExtractInversePdS_ii --------------------------
	.section	.nv.info._Z14ExtractInversePdS_ii,"",@"SHT_CUDA_INFO"
	.sectionflags	@""
	.align	4


	//----- nvinfo : EIATTR_CUDA_API_VERSION
	.align		4
        /*0000*/ 	.byte	0x04, 0x37
        /*0002*/ 	.short	(.L_27 - .L_26)
.L_26:
        /*0004*/ 	.word	0x00000082


	//----- nvinfo : EIATTR_KPARAM_INFO
	.align		4
.L_27:
        /*0008*/ 	.byte	0x04, 0x17
        /*000a*/ 	.short	(.L_29 - .L_28)
.L_28:
        /*000c*/ 	.word	0x00000000
        /*0010*/ 	.short	0x0003
        /*0012*/ 	.short	0x0014
        /*0014*/ 	.byte	0x00, 0xf0, 0x11, 0x00


	//----- nvinfo : EIATTR_KPARAM_INFO
	.align		4
.L_29:
        /*0018*/ 	.byte	0x04, 0x17
        /*001a*/ 	.short	(.L_31 - .L_30)
.L_30:
        /*001c*/ 	.word	0x00000000
        /*0020*/ 	.short	0x0002
        /*0022*/ 	.short	0x0010
        /*0024*/ 	.byte	0x00, 0xf0, 0x11, 0x00


	//----- nvinfo : EIATTR_KPARAM_INFO
	.align		4
.L_31:
        /*0028*/ 	.byte	0x04, 0x17
        /*002a*/ 	.short	(.L_33 - .L_32)
.L_32:
        /*002c*/ 	.word	0x00000000
        /*0030*/ 	.short	0x0001
        /*0032*/ 	.short	0x0008
        /*0034*/ 	.byte	0x00, 0xf5, 0x21, 0x00


	//----- nvinfo : EIATTR_KPARAM_INFO
	.align		4
.L_33:
        /*0038*/ 	.byte	0x04, 0x17
        /*003a*/ 	.short	(.L_35 - .L_34)
.L_34:
        /*003c*/ 	.word	0x00000000
        /*0040*/ 	.short	0x0000
        /*0042*/ 	.short	0x0000
        /*0044*/ 	.byte	0x00, 0xf5, 0x21, 0x00


	//----- nvinfo : EIATTR_SPARSE_MMA_MASK
	.align		4
.L_35:
        /*0048*/ 	.byte	0x03, 0x50
        /*004a*/ 	.short	0x0000


	//----- nvinfo : EIATTR_MAXREG_COUNT
	.align		4
        /*004c*/ 	.byte	0x03, 0x1b
        /*004e*/ 	.short	0x00ff


	//----- nvinfo : EIATTR_MERCURY_ISA_VERSION
	.align		4
        /*0050*/ 	.byte	0x03, 0x5f
        /*0052*/ 	.short	0x0101


	//----- nvinfo : EIATTR_VRC_CTA_INIT_COUNT
	.align		4
        /*0054*/ 	.byte	0x02, 0x4a
	.zero		1
	.zero		1


	//----- nvinfo : EIATTR_EXIT_INSTR_OFFSETS
	.align		4
        /*0058*/ 	.byte	0x04, 0x1c
        /*005a*/ 	.short	(.L_37 - .L_36)


	//   ....[0]....
.L_36:
        /*005c*/ 	.word	0x000001f0


	//   ....[1]....
        /*0060*/ 	.word	0x00000440


	//----- nvinfo : EIATTR_CBANK_PARAM_SIZE
	.align		4
.L_37:
        /*0064*/ 	.byte	0x03, 0x19
        /*0066*/ 	.short	0x0018


	//----- nvinfo : EIATTR_PARAM_CBANK
	.align		4
        /*0068*/ 	.byte	0x04, 0x0a
        /*006a*/ 	.short	(.L_39 - .L_38)
	.align		4
.L_38:
        /*006c*/ 	.word	index@(.nv.constant0._Z14ExtractInversePdS_ii)
        /*0070*/ 	.short	0x0380
        /*0072*/ 	.short	0x0018


	//----- nvinfo : EIATTR_SW_WAR
	.align		4
.L_39:
        /*0074*/ 	.byte	0x04, 0x36
        /*0076*/ 	.short	(.L_41 - .L_40)
.L_40:
        /*0078*/ 	.word	0x00000008
.L_41:


//--------------------- .nv.info._Z20MatrixAppendIdentityPdS_ii --------------------------
	.section	.nv.info._Z20MatrixAppendIdentityPdS_ii,"",@"SHT_CUDA_INFO"
	.sectionflags	@""
	.align	4


	//----- nvinfo : EIATTR_CUDA_API_VERSION
	.align		4
        /*0000*/ 	.byte	0x04, 0x37
        /*0002*/ 	.short	(.L_43 - .L_42)
.L_42:
        /*0004*/ 	.word	0x00000082


	//----- nvinfo : EIATTR_KPARAM_INFO
	.align		4
.L_43:
        /*0008*/ 	.byte	0x04, 0x17
        /*000a*/ 	.short	(.L_45 - .L_44)
.L_44:
        /*000c*/ 	.word	0x00000000
        /*0010*/ 	.short	0x0003
        /*0012*/ 	.short	0x0014
        /*0014*/ 	.byte	0x00, 0xf0, 0x11, 0x00


	//----- nvinfo : EIATTR_KPARAM_INFO
	.align		4
.L_45:
        /*0018*/ 	.byte	0x04, 0x17
        /*001a*/ 	.short	(.L_47 - .L_46)
.L_46:
        /*001c*/ 	.word	0x00000000
        /*0020*/ 	.short	0x0002
        /*0022*/ 	.short	0x0010
        /*0024*/ 	.byte	0x00, 0xf0, 0x11, 0x00


	//----- nvinfo : EIATTR_KPARAM_INFO
	.align		4
.L_47:
        /*0028*/ 	.byte	0x04, 0x17
        /*002a*/ 	.short	(.L_49 - .L_48)
.L_48:
        /*002c*/ 	.word	0x00000000
        /*0030*/ 	.short	0x0001
        /*0032*/ 	.short	0x0008
        /*0034*/ 	.byte	0x00, 0xf5, 0x21, 0x00


	//----- nvinfo : EIATTR_KPARAM_INFO
	.align		4
.L_49:
        /*0038*/ 	.byte	0x04, 0x17
        /*003a*/ 	.short	(.L_51 - .L_50)
.L_50:
        /*003c*/ 	.word	0x00000000
        /*0040*/ 	.short	0x0000
        /*0042*/ 	.short	0x0000
        /*0044*/ 	.byte	0x00, 0xf5, 0x21, 0x00


	//----- nvinfo : EIATTR_SPARSE_MMA_MASK
	.align		4
.L_51:
        /*0048*/ 	.byte	0x03, 0x50
        /*004a*/ 	.short	0x0000


	//----- nvinfo : EIATTR_MAXREG_COUNT
	.align		4
        /*004c*/ 	.byte	0x03, 0x1b
        /*004e*/ 	.short	0x00ff


	//----- nvinfo : EIATTR_MERCURY_ISA_VERSION
	.align		4
        /*0050*/ 	.byte	0x03, 0x5f
        /*0052*/ 	.short	0x0101


	//----- nvinfo : EIATTR_VRC_CTA_INIT_COUNT
	.align		4
        /*0054*/ 	.byte	0x02, 0x4a
	.zero		1
	.zero		1


	//----- nvinfo : EIATTR_EXIT_INSTR_OFFSETS
	.align		4
        /*0058*/ 	.byte	0x04, 0x1c
        /*005a*/ 	.short	(.L_53 - .L_52)


	//   ....[0]....
.L_52:
        /*005c*/ 	.word	0x00000630


	//----- nvinfo : EIATTR_CRS_STACK_SIZE
	.align		4
.L_53:
        /*0060*/ 	.byte	0x04, 0x1e
        /*0062*/ 	.short	(.L_55 - .L_54)
.L_54:
        /*0064*/ 	.word	0x00000000


	//----- nvinfo : EIATTR_CBANK_PARAM_SIZE
	.align		4
.L_55:
        /*0068*/ 	.byte	0x03, 0x19
        /*006a*/ 	.short	0x0018


	//----- nvinfo : EIATTR_PARAM_CBANK
	.align		4
        /*006c*/ 	.byte	0x04, 0x0a
        /*006e*/ 	.short	(.L_57 - .L_56)
	.align		4
.L_56:
        /*0070*/ 	.word	index@(.nv.constant0._Z20MatrixAppendIdentityPdS_ii)
        /*0074*/ 	.short	0x0380
        /*0076*/ 	.short	0x0018


	//----- nvinfo : EIATTR_SW_WAR
	.align		4
.L_57:
        /*0078*/ 	.byte	0x04, 0x36
        /*007a*/ 	.short	(.L_59 - .L_58)
.L_58:
        /*007c*/ 	.word	0x00000008
.L_59:


//--------------------- .nv.info._Z13MatrixInversePdii --------------------------
	.section	.nv.info._Z13MatrixInversePdii,"",@"SHT_CUDA_INFO"
	.sectionflags	@""
	.align	4


	//----- nvinfo : EIATTR_CUDA_API_VERSION
	.align		4
        /*0000*/ 	.byte	0x04, 0x37
        /*0002*/ 	.short	(.L_61 - .L_60)
.L_60:
        /*0004*/ 	.word	0x00000082


	//----- nvinfo : EIATTR_KPARAM_INFO
	.align		4
.L_61:
        /*0008*/ 	.byte	0x04, 0x17
        /*000a*/ 	.short	(.L_63 - .L_62)
.L_62:
        /*000c*/ 	.word	0x00000000
        /*0010*/ 	.short	0x0002
        /*0012*/ 	.short	0x000c
        /*0014*/ 	.byte	0x00, 0xf0, 0x11, 0x00


	//----- nvinfo : EIATTR_KPARAM_INFO
	.align		4
.L_63:
        /*0018*/ 	.byte	0x04, 0x17
        /*001a*/ 	.short	(.L_65 - .L_64)
.L_64:
        /*001c*/ 	.word	0x00000000
        /*0020*/ 	.short	0x0001
        /*0022*/ 	.short	0x0008
        /*0024*/ 	.byte	0x00, 0xf0, 0x11, 0x00


	//----- nvinfo : EIATTR_KPARAM_INFO
	.align		4
.L_65:
        /*0028*/ 	.byte	0x04, 0x17
        /*002a*/ 	.short	(.L_67 - .L_66)
.L_66:
        /*002c*/ 	.word	0x00000000
        /*0030*/ 	.short	0x0000
        /*0032*/ 	.short	0x0000
        /*0034*/ 	.byte	0x00, 0xf5, 0x21, 0x00


	//----- nvinfo : EIATTR_SPARSE_MMA_MASK
	.align		4
.L_67:
        /*0038*/ 	.byte	0x03, 0x50
        /*003a*/ 	.short	0x0000


	//----- nvinfo : EIATTR_MAXREG_COUNT
	.align		4
        /*003c*/ 	.byte	0x03, 0x1b
        /*003e*/ 	.short	0x00ff


	//----- nvinfo : EIATTR_NUM_BARRIERS
	.align		4
        /*0040*/ 	.byte	0x02, 0x4c
        /*0042*/ 	.byte	0x01
	.zero		1


	//----- nvinfo : EIATTR_MERCURY_ISA_VERSION
	.align		4
        /*0044*/ 	.byte	0x03, 0x5f
        /*0046*/ 	.short	0x0101


	//----- nvinfo : EIATTR_VRC_CTA_INIT_COUNT
	.align		4
        /*0048*/ 	.byte	0x02, 0x4a
	.zero		1
	.zero		1


	//----- nvinfo : EIATTR_EXIT_INSTR_OFFSETS
	.align		4
        /*004c*/ 	.byte	0x04, 0x1c
        /*004e*/ 	.short	(.L_69 - .L_68)


	//   ....[0]....
.L_68:
        /*0050*/ 	.word	0x00000060


	//   ....[1]....
        /*0054*/ 	.word	0x000014a0


	//----- nvinfo : EIATTR_CRS_STACK_SIZE
	.align		4
.L_69:
        /*0058*/ 	.byte	0x04, 0x1e
        /*005a*/ 	.short	(.L_71 - .L_70)
.L_70:
        /*005c*/ 	.word	0x00000000


	//----- nvinfo : EIATTR_CBANK_PARAM_SIZE
	.align		4
.L_71:
        /*0060*/ 	.byte	0x03, 0x19
        /*0062*/ 	.short	0x0010


	//----- nvinfo : EIATTR_PARAM_CBANK
	.align		4
        /*0064*/ 	.byte	0x04, 0x0a
        /*0066*/ 	.short	(.L_73 - .L_72)
	.align		4
.L_72:
        /*0068*/ 	.word	index@(.nv.constant0._Z13MatrixInversePdii)
        /*006c*/ 	.short	0x0380
        /*006e*/ 	.short	0x0010


	//----- nvinfo : EIATTR_SW_WAR
	.align		4
.L_73:
        /*0070*/ 	.byte	0x04, 0x36
        /*0072*/ 	.short	(.L_75 - .L_74)
.L_74:
        /*0074*/ 	.word	0x00000008
.L_75:


//--------------------- .nv.info._Z9MatrixMulPdS_S_iiii --------------------------
	.section	.nv.info._Z9MatrixMulPdS_S_iiii,"",@"SHT_CUDA_INFO"
	.sectionflags	@""
	.align	4


	//----- nvinfo : EIATTR_CUDA_API_VERSION
	.align		4
        /*0000*/ 	.byte	0x04, 0x37
        /*0002*/ 	.short	(.L_77 - .L_76)
.L_76:
        /*0004*/ 	.word	0x00000082


	//----- nvinfo : EIATTR_KPARAM_INFO
	.align		4
.L_77:
        /*0008*/ 	.byte	0x04, 0x17
        /*000a*/ 	.short	(.L_79 - .L_78)
.L_78:
        /*000c*/ 	.word	0x00000000
        /*0010*/ 	.short	0x0006
        /*0012*/ 	.short	0x0024
        /*0014*/ 	.byte	0x00, 0xf0, 0x11, 0x00


	//----- nvinfo : EIATTR_KPARAM_INFO
	.align		4
.L_79:
        /*0018*/ 	.byte	0x04, 0x17
        /*001a*/ 	.short	(.L_81 - .L_80)
.L_80:
        /*001c*/ 	.word	0x00000000
        /*0020*/ 	.short	0x0005
        /*0022*/ 	.short	0x0020
        /*0024*/ 	.byte	0x00, 0xf0, 0x11, 0x00


	//----- nvinfo : EIATTR_KPARAM_INFO
	.align		4
.L_81:
        /*0028*/ 	.byte	0x04, 0x17
        /*002a*/ 	.short	(.L_83 - .L_82)
.L_82:
        /*002c*/ 	.word	0x00000000
        /*0030*/ 	.short	0x0004
        /*0032*/ 	.short	0x001c
        /*0034*/ 	.byte	0x00, 0xf0, 0x11, 0x00


	//----- nvinfo : EIATTR_KPARAM_INFO
	.align		4
.L_83:
        /*0038*/ 	.byte	0x04, 0x17
        /*003a*/ 	.short	(.L_85 - .L_84)
.L_84:
        /*003c*/ 	.word	0x00000000
        /*0040*/ 	.short	0x0003
        /*0042*/ 	.short	0x0018
        /*0044*/ 	.byte	0x00, 0xf0, 0x11, 0x00


	//----- nvinfo : EIATTR_KPARAM_INFO
	.align		4
.L_85:
        /*0048*/ 	.byte	0x04, 0x17
        /*004a*/ 	.short	(.L_87 - .L_86)
.L_86:
        /*004c*/ 	.word	0x00000000
        /*0050*/ 	.short	0x0002
        /*0052*/ 	.short	0x0010
        /*0054*/ 	.byte	0x00, 0xf5, 0x21, 0x00


	//----- nvinfo : EIATTR_KPARAM_INFO
	.align		4
.L_87:
        /*0058*/ 	.byte	0x04, 0x17
        /*005a*/ 	.short	(.L_89 - .L_88)
.L_88:
        /*005c*/ 	.word	0x00000000
        /*0060*/ 	.short	0x0001
        /*0062*/ 	.short	0x0008
        /*0064*/ 	.byte	0x00, 0xf5, 0x21, 0x00


	//----- nvinfo : EIATTR_KPARAM_INFO
	.align		4
.L_89:
        /*0068*/ 	.byte	0x04, 0x17
        /*006a*/ 	.short	(.L_91 - .L_90)
.L_90:
        /*006c*/ 	.word	0x00000000
        /*0070*/ 	.short	0x0000
        /*0072*/ 	.short	0x0000
        /*0074*/ 	.byte	0x00, 0xf5, 0x21, 0x00


	//----- nvinfo : EIATTR_SPARSE_MMA_MASK
	.align		4
.L_91:
        /*0078*/ 	.byte	0x03, 0x50
        /*007a*/ 	.short	0x0000


	//----- nvinfo : EIATTR_MAXREG_COUNT
	.align		4
        /*007c*/ 	.byte	0x03, 0x1b
        /*007e*/ 	.short	0x00ff


	//----- nvinfo : EIATTR_MERCURY_ISA_VERSION
	.align		4
        /*0080*/ 	.byte	0x03, 0x5f
        /*0082*/ 	.short	0x0101


	//----- nvinfo : EIATTR_VRC_CTA_INIT_COUNT
	.align		4
        /*0084*/ 	.byte	0x02, 0x4a
	.zero		1
	.zero		1


	//----- nvinfo : EIATTR_EXIT_INSTR_OFFSETS
	.align		4
        /*0088*/ 	.byte	0x04, 0x1c
        /*008a*/ 	.short	(.L_93 - .L_92)


	//   ....[0]....
.L_92:
        /*008c*/ 	.word	0x00000050


	//   ....[1]....
        /*0090*/ 	.word	0x00000080


	//   ....[2]....
        /*0094*/ 	.word	0x00000740


	//   ....[3]....
        /*0098*/ 	.word	0x00000960


	//   ....[4]....
        /*009c*/ 	.word	0x00000ad0


	//   ....[5]....
        /*00a0*/ 	.word	0x00000b80


	//----- nvinfo : EIATTR_CBANK_PARAM_SIZE
	.align		4
.L_93:
        /*00a4*/ 	.byte	0x03, 0x19
        /*00a6*/ 	.short	0x0028


	//----- nvinfo : EIATTR_PARAM_CBANK
	.align		4
        /*00a8*/ 	.byte	0x04, 0x0a
        /*00aa*/ 	.short	(.L_95 - .L_94)
	.align		4
.L_94:
        /*00ac*/ 	.word	index@(.nv.constant0._Z9MatrixMulPdS_S_iiii)
        /*00b0*/ 	.short	0x0380
        /*00b2*/ 	.short	0x0028


	//----- nvinfo : EIATTR_SW_WAR
	.align		4
.L_95:
        /*00b4*/ 	.byte	0x04, 0x36
        /*00b6*/ 	.short	(.L_97 - .L_96)
.L_96:
        /*00b8*/ 	.word	0x00000008
.L_97:


//--------------------- .nv.callgraph             --------------------------
	.section	.nv.callgraph,"",@"SHT_CUDA_CALLGRAPH"
	.align	4
	.sectionentsize	8
	.align		4
        /*0000*/ 	.word	0x00000000
	.align		4
        /*0004*/ 	.word	0xffffffff
	.align		4
        /*0008*/ 	.word	0x00000000
	.align		4
        /*000c*/ 	.word	0xfffffffe
	.align		4
        /*0010*/ 	.word	0x00000000
	.align		4
        /*0014*/ 	.word	0xfffffffd
	.align		4
        /*0018*/ 	.word	0x00000000
	.align		4
        /*001c*/ 	.word	0xfffffffc


//--------------------- .text._Z14ExtractInversePdS_ii --------------------------
	.section	.text._Z14ExtractInversePdS_ii,"ax",@progbits
	.align	128
        .global         _Z14ExtractInversePdS_ii
        .type           _Z14ExtractInversePdS_ii,@function
        .size           _Z14ExtractInversePdS_ii,(.L_x_36 - _Z14ExtractInversePdS_ii)
        .other          _Z14ExtractInversePdS_ii,@"STO_CUDA_ENTRY STV_DEFAULT"
_Z14ExtractInversePdS_ii:
.text._Z14ExtractInversePdS_ii:
[----:B------:R-:W-:Y:S08]  /*0000*/  LDC R1, c[0x0][0x37c] ;  /* 0x0000df00ff017b82 */ /* 0x000ff00000000800 */
[----:B------:R-:W0:Y:S01]  /*0010*/  LDC R6, c[0x0][0x394] ;  /* 0x0000e500ff067b82 */ /* 0x000e220000000800 */
[----:B------:R-:W1:Y:S07]  /*0020*/  S2R R5, SR_TID.X ;  /* 0x0000000000057919 */ /* 0x000e6e0000002100 */
[----:B------:R-:W1:Y:S08]  /*0030*/  S2UR UR4, SR_CTAID.X ;  /* 0x00000000000479c3 */ /* 0x000e700000002500 */
[----:B------:R-:W1:Y:S01]  /*0040*/  LDC R0, c[0x0][0x360] ;  /* 0x0000d800ff007b82 */ /* 0x000e620000000800 */
[----:B0-----:R-:W-:-:S05]  /*0050*/  IMAD.SHL.U32 R9, R6, 0x2, RZ ;  /* 0x0000000206097824 */ /* 0x001fca00078e00ff */
[----:B------:R-:W-:-:S04]  /*0060*/  IABS R8, R9 ;  /* 0x0000000900087213 */ /* 0x000fc80000000000 */
[----:B------:R-:W0:Y:S01]  /*0070*/  I2F.RP R4, R8 ;  /* 0x0000000800047306 */ /* 0x000e220000209400 */
[----:B-1----:R-:W-:-:S05]  /*0080*/  IMAD R0, R0, UR4, R5 ;  /* 0x0000000400007c24 */ /* 0x002fca000f8e0205 */
[----:B------:R-:W-:Y:S02]  /*0090*/  ISETP.GE.AND P2, PT, R0, RZ, PT ;  /* 0x000000ff0000720c */ /* 0x000fe40003f46270 */
[----:B0-----:R-:W0:Y:S02]  /*00a0*/  MUFU.RCP R4, R4 ;  /* 0x0000000400047308 */ /* 0x001e240000001000 */
[----:B0-----:R-:W-:Y:S01]  /*00b0*/  VIADD R2, R4, 0xffffffe ;  /* 0x0ffffffe04027836 */ /* 0x001fe20000000000 */
[----:B------:R-:W-:-:S05]  /*00c0*/  IABS R4, R0 ;  /* 0x0000000000047213 */ /* 0x000fca0000000000 */
[----:B------:R0:W1:Y:S02]  /*00d0*/  F2I.FTZ.U32.TRUNC.NTZ R3, R2 ;  /* 0x0000000200037305 */ /* 0x000064000021f000 */
[----:B0-----:R-:W-:Y:S01]  /*00e0*/  IMAD.MOV.U32 R2, RZ, RZ, RZ ;  /* 0x000000ffff027224 */ /* 0x001fe200078e00ff */
[----:B-1----:R-:W-:-:S05]  /*00f0*/  IADD3 R7, PT, PT, RZ, -R3, RZ ;  /* 0x80000003ff077210 */ /* 0x002fca0007ffe0ff */
[----:B------:R-:W-:Y:S01]  /*0100*/  IMAD.MOV.U32 R5, RZ, RZ, R7 ;  /* 0x000000ffff057224 */ /* 0x000fe200078e0007 */
[----:B------:R-:W-:-:S03]  /*0110*/  IABS R7, R9 ;  /* 0x0000000900077213 */ /* 0x000fc60000000000 */
[----:B------:R-:W-:-:S04]  /*0120*/  IMAD R5, R5, R8, RZ ;  /* 0x0000000805057224 */ /* 0x000fc800078e02ff */
[----:B------:R-:W-:Y:S01]  /*0130*/  IMAD.HI.U32 R3, R3, R5, R2 ;  /* 0x0000000503037227 */ /* 0x000fe200078e0002 */
[----:B------:R-:W-:-:S05]  /*0140*/  IADD3 R2, PT, PT, RZ, -R7, RZ ;  /* 0x80000007ff027210 */ /* 0x000fca0007ffe0ff */
[----:B------:R-:W-:-:S04]  /*0150*/  IMAD.HI.U32 R3, R3, R4, RZ ;  /* 0x0000000403037227 */ /* 0x000fc800078e00ff */
[----:B------:R-:W-:-:S05]  /*0160*/  IMAD R3, R3, R2, R4 ;  /* 0x0000000203037224 */ /* 0x000fca00078e0204 */
[----:B------:R-:W-:-:S13]  /*0170*/  ISETP.GT.U32.AND P0, PT, R8, R3, PT ;  /* 0x000000030800720c */ /* 0x000fda0003f04070 */
[----:B------:R-:W-:Y:S01]  /*0180*/  @!P0 IMAD.IADD R3, R3, 0x1, -R8 ;  /* 0x0000000103038824 */ /* 0x000fe200078e0a08 */
[----:B------:R-:W-:-:S04]  /*0190*/  ISETP.NE.AND P0, PT, R9, RZ, PT ;  /* 0x000000ff0900720c */ /* 0x000fc80003f05270 */
[----:B------:R-:W-:-:S13]  /*01a0*/  ISETP.GT.U32.AND P1, PT, R8, R3, PT ;  /* 0x000000030800720c */ /* 0x000fda0003f24070 */
[----:B------:R-:W-:-:S05]  /*01b0*/  @!P1 IADD3 R3, PT, PT, R3, -R8, RZ ;  /* 0x8000000803039210 */ /* 0x000fca0007ffe0ff */
[----:B------:R-:W-:Y:S01]  /*01c0*/  @!P2 IMAD.MOV R3, RZ, RZ, -R3 ;  /* 0x000000ffff03a224 */ /* 0x000fe200078e0a03 */
[----:B------:R-:W-:-:S04]  /*01d0*/  @!P0 LOP3.LUT R3, RZ, R9, RZ, 0x33, !PT ;  /* 0x00000009ff038212 */ /* 0x000fc800078e33ff */
[----:B------:R-:W-:-:S13]  /*01e0*/  ISETP.GE.AND P0, PT, R3, R6, PT ;  /* 0x000000060300720c */ /* 0x000fda0003f06270 */
[----:B------:R-:W-:Y:S05]  /*01f0*/  @!P0 EXIT ;  /* 0x000000000000894d */ /* 0x000fea0003800000 */
[----:B------:R-:W0:Y:S01]  /*0200*/  LDC.64 R2, c[0x0][0x380] ;  /* 0x0000e000ff027b82 */ /* 0x000e220000000a00 */
[----:B------:R-:W1:Y:S07]  /*0210*/  LDCU.64 UR4, c[0x0][0x358] ;  /* 0x00006b00ff0477ac */ /* 0x000e6e0008000a00 */
[----:B------:R-:W2:Y:S01]  /*0220*/  LDC R11, c[0x0][0x390] ;  /* 0x0000e400ff0b7b82 */ /* 0x000ea20000000800 */
[----:B0-----:R-:W-:-:S06]  /*0230*/  IMAD.WIDE R2, R0, 0x8, R2 ;  /* 0x0000000800027825 */ /* 0x001fcc00078e0202 */
[----:B-1----:R-:W3:Y:S01]  /*0240*/  LDG.E.64 R2, desc[UR4][R2.64] ;  /* 0x0000000402027981 */ /* 0x002ee2000c1e1b00 */
[----:B--2---:R-:W-:-:S04]  /*0250*/  SHF.L.U32 R9, R11, 0x1, RZ ;  /* 0x000000010b097819 */ /* 0x004fc800000006ff */
[----:B------:R-:W-:-:S04]  /*0260*/  IABS R13, R9 ;  /* 0x00000009000d7213 */ /* 0x000fc80000000000 */
[----:B------:R-:W0:Y:S08]  /*0270*/  I2F.RP R5, R13 ;  /* 0x0000000d00057306 */ /* 0x000e300000209400 */
[----:B0-----:R-:W0:Y:S02]  /*0280*/  MUFU.RCP R5, R5 ;  /* 0x0000000500057308 */ /* 0x001e240000001000 */
[----:B0-----:R-:W-:-:S06]  /*0290*/  VIADD R6, R5, 0xffffffe ;  /* 0x0ffffffe05067836 */ /* 0x001fcc0000000000 */
[----:B------:R0:W1:Y:S02]  /*02a0*/  F2I.FTZ.U32.TRUNC.NTZ R7, R6 ;  /* 0x0000000600077305 */ /* 0x000064000021f000 */
[----:B0-----:R-:W-:Y:S01]  /*02b0*/  IMAD.MOV.U32 R6, RZ, RZ, RZ ;  /* 0x000000ffff067224 */ /* 0x001fe200078e00ff */
[----:B-1----:R-:W-:-:S05]  /*02c0*/  IADD3 R8, PT, PT, RZ, -R7, RZ ;  /* 0x80000007ff087210 */ /* 0x002fca0007ffe0ff */
[----:B------:R-:W-:Y:S01]  /*02d0*/  IMAD R15, R8, R13, RZ ;  /* 0x0000000d080f7224 */ /* 0x000fe200078e02ff */
[----:B------:R-:W-:-:S03]  /*02e0*/  IABS R8, R9 ;  /* 0x0000000900087213 */ /* 0x000fc60000000000 */
[----:B------:R-:W-:Y:S01]  /*02f0*/  IMAD.HI.U32 R7, R7, R15, R6 ;  /* 0x0000000f07077227 */ /* 0x000fe200078e0006 */
[----:B------:R-:W-:-:S05]  /*0300*/  IADD3 R8, PT, PT, RZ, -R8, RZ ;  /* 0x80000008ff087210 */ /* 0x000fca0007ffe0ff */
[----:B------:R-:W-:-:S04]  /*0310*/  IMAD.HI.U32 R7, R7, R4, RZ ;  /* 0x0000000407077227 */ /* 0x000fc800078e00ff */
[----:B------:R-:W-:-:S05]  /*0320*/  IMAD R4, R7, R8, R4 ;  /* 0x0000000807047224 */ /* 0x000fca00078e0204 */
[----:B------:R-:W-:-:S13]  /*0330*/  ISETP.GT.U32.AND P2, PT, R13, R4, PT ;  /* 0x000000040d00720c */ /* 0x000fda0003f44070 */
[----:B------:R-:W-:Y:S01]  /*0340*/  @!P2 IMAD.IADD R4, R4, 0x1, -R13 ;  /* 0x000000010404a824 */ /* 0x000fe200078e0a0d */
[----:B------:R-:W-:Y:S02]  /*0350*/  @!P2 IADD3 R7, PT, PT, R7, 0x1, RZ ;  /* 0x000000010707a810 */ /* 0x000fe40007ffe0ff */
[----:B------:R-:W-:Y:S02]  /*0360*/  ISETP.NE.AND P2, PT, R9, RZ, PT ;  /* 0x000000ff0900720c */ /* 0x000fe40003f45270 */
[----:B------:R-:W-:Y:S02]  /*0370*/  ISETP.GE.U32.AND P0, PT, R4, R13, PT ;  /* 0x0000000d0400720c */ /* 0x000fe40003f06070 */
[----:B------:R-:W-:-:S04]  /*0380*/  LOP3.LUT R4, R0, R9, RZ, 0x3c, !PT ;  /* 0x0000000900047212 */ /* 0x000fc800078e3cff */
[----:B------:R-:W-:Y:S02]  /*0390*/  ISETP.GE.AND P1, PT, R4, RZ, PT ;  /* 0x000000ff0400720c */ /* 0x000fe40003f26270 */
[----:B------:R-:W0:Y:S05]  /*03a0*/  LDC.64 R4, c[0x0][0x388] ;  /* 0x0000e200ff047b82 */ /* 0x000e2a0000000a00 */
[----:B------:R-:W-:-:S06]  /*03b0*/  @P0 VIADD R7, R7, 0x1 ;  /* 0x0000000107070836 */ /* 0x000fcc0000000000 */
[----:B------:R-:W-:Y:S02]  /*03c0*/  @!P1 IADD3 R7, PT, PT, -R7, RZ, RZ ;  /* 0x000000ff07079210 */ /* 0x000fe40007ffe1ff */
[----:B------:R-:W-:-:S05]  /*03d0*/  @!P2 LOP3.LUT R7, RZ, R9, RZ, 0x33, !PT ;  /* 0x00000009ff07a212 */ /* 0x000fca00078e33ff */
[----:B------:R-:W-:-:S04]  /*03e0*/  IMAD.MOV R6, RZ, RZ, -R7 ;  /* 0x000000ffff067224 */ /* 0x000fc800078e0a07 */
[----:B------:R-:W-:-:S05]  /*03f0*/  IMAD R0, R9, R6, R0 ;  /* 0x0000000609007224 */ /* 0x000fca00078e0200 */
[----:B------:R-:W-:-:S05]  /*0400*/  IADD3 R0, PT, PT, R0, -R11, RZ ;  /* 0x8000000b00007210 */ /* 0x000fca0007ffe0ff */
[----:B------:R-:W-:-:S04]  /*0410*/  IMAD R7, R7, R11, R0 ;  /* 0x0000000b07077224 */ /* 0x000fc800078e0200 */
[----:B0-----:R-:W-:-:S05]  /*0420*/  IMAD.WIDE R4, R7, 0x8, R4 ;  /* 0x0000000807047825 */ /* 0x001fca00078e0204 */
[----:B---3--:R-:W-:Y:S01]  /*0430*/  STG.E.64 desc[UR4][R4.64], R2 ;  /* 0x0000000204007986 */ /* 0x008fe2000c101b04 */
[----:B------:R-:W-:Y:S05]  /*0440*/  EXIT ;  /* 0x000000000000794d */ /* 0x000fea0003800000 */
.L_x_0:
[----:B------:R-:W-:-:S00]  /*0450*/  BRA `(.L_x_0) ;  /* 0xfffffffc00fc7947 */ /* 0x000fc0000383ffff */
[----:B------:R-:W-:-:S00]  /*0460*/  NOP ;  /* 0x0000000000007918 */ /* 0x000fc00000000000 */
        /* <DEDUP_REMOVED lines=9> */
.L_x_36:


//--------------------- .text._Z20MatrixAppendIdentityPdS_ii --------------------------
	.section	.text._Z20MatrixAppendIdentityPdS_ii,"ax",@progbits
	.align	128
        .global         _Z20MatrixAppendIdentityPdS_ii
        .type           _Z20MatrixAppendIdentityPdS_ii,@function
        .size           _Z20MatrixAppendIdentityPdS_ii,(.L_x_37 - _Z20MatrixAppendIdentityPdS_ii)
        .other          _Z20MatrixAppendIdentityPdS_ii,@"STO_CUDA_ENTRY STV_DEFAULT"
_Z20MatrixAppendIdentityPdS_ii:
.text._Z20MatrixAppendIdentityPdS_ii:
[----:B------:R-:W-:Y:S08]  /*0000*/  LDC R1, c[0x0][0x37c] ;  /* 0x0000df00ff017b82 */ /* 0x000ff00000000800 */
[----:B------:R-:W0:Y:S01]  /*0010*/  LDC R7, c[0x0][0x394] ;  /* 0x0000e500ff077b82 */ /* 0x000e220000000800 */
[----:B------:R-:W1:Y:S01]  /*0020*/  S2R R3, SR_TID.X ;  /* 0x0000000000037919 */ /* 0x000e620000002100 */
[----:B------:R-:W-:Y:S06]  /*0030*/  BSSY.RECONVERGENT B0, `(.L_x_1) ;  /* 0x000005c000007945 */ /* 0x000fec0003800200 */
[----:B------:R-:W1:Y:S08]  /*0040*/  S2UR UR4, SR_CTAID.X ;  /* 0x00000000000479c3 */ /* 0x000e700000002500 */
[----:B------:R-:W1:Y:S01]  /*0050*/  LDC R0, c[0x0][0x360] ;  /* 0x0000d800ff007b82 */ /* 0x000e620000000800 */
[----:B0-----:R-:W-:-:S05]  /*0060*/  IMAD.SHL.U32 R8, R7, 0x2, RZ ;  /* 0x0000000207087824 */ /* 0x001fca00078e00ff */
[----:B------:R-:W-:-:S04]  /*0070*/  IABS R9, R8 ;  /* 0x0000000800097213 */ /* 0x000fc80000000000 */
[----:B------:R-:W0:Y:S01]  /*0080*/  I2F.RP R2, R9 ;  /* 0x0000000900027306 */ /* 0x000e220000209400 */
[----:B-1----:R-:W-:Y:S01]  /*0090*/  IMAD R0, R0, UR4, R3 ;  /* 0x0000000400007c24 */ /* 0x002fe2000f8e0203 */
[----:B------:R-:W1:Y:S04]  /*00a0*/  LDCU.64 UR4, c[0x0][0x358] ;  /* 0x00006b00ff0477ac */ /* 0x000e680008000a00 */
[----:B------:R-:W-:Y:S02]  /*00b0*/  IABS R3, R0 ;  /* 0x0000000000037213 */ /* 0x000fe40000000000 */
[----:B------:R-:W-:Y:S01]  /*00c0*/  ISETP.GE.AND P2, PT, R0, RZ, PT ;  /* 0x000000ff0000720c */ /* 0x000fe20003f46270 */
[----:B0-----:R-:W0:Y:S02]  /*00d0*/  MUFU.RCP R2, R2 ;  /* 0x0000000200027308 */ /* 0x001e240000001000 */
[----:B0-----:R-:W-:-:S06]  /*00e0*/  VIADD R4, R2, 0xffffffe ;  /* 0x0ffffffe02047836 */ /* 0x001fcc0000000000 */
[----:B------:R0:W2:Y:S02]  /*00f0*/  F2I.FTZ.U32.TRUNC.NTZ R5, R4 ;  /* 0x0000000400057305 */ /* 0x0000a4000021f000 */
[----:B0-----:R-:W-:Y:S01]  /*0100*/  IMAD.MOV.U32 R4, RZ, RZ, RZ ;  /* 0x000000ffff047224 */ /* 0x001fe200078e00ff */
[----:B--2---:R-:W-:-:S05]  /*0110*/  IADD3 R6, PT, PT, RZ, -R5, RZ ;  /* 0x80000005ff067210 */ /* 0x004fca0007ffe0ff */
[----:B------:R-:W-:Y:S01]  /*0120*/  IMAD R11, R6, R9, RZ ;  /* 0x00000009060b7224 */ /* 0x000fe200078e02ff */
[----:B------:R-:W-:-:S03]  /*0130*/  IABS R6, R8 ;  /* 0x0000000800067213 */ /* 0x000fc60000000000 */
[----:B------:R-:W-:-:S04]  /*0140*/  IMAD.HI.U32 R2, R5, R11, R4 ;  /* 0x0000000b05027227 */ /* 0x000fc800078e0004 */
[----:B------:R-:W-:Y:S02]  /*0150*/  IMAD.MOV R4, RZ, RZ, -R6 ;  /* 0x000000ffff047224 */ /* 0x000fe400078e0a06 */
[----:B------:R-:W-:-:S04]  /*0160*/  IMAD.HI.U32 R2, R2, R3, RZ ;  /* 0x0000000302027227 */ /* 0x000fc800078e00ff */
[----:B------:R-:W-:Y:S02]  /*0170*/  IMAD R4, R2, R4, R3 ;  /* 0x0000000402047224 */ /* 0x000fe400078e0203 */
[----:B------:R-:W0:Y:S03]  /*0180*/  LDC R2, c[0x0][0x390] ;  /* 0x0000e400ff027b82 */ /* 0x000e260000000800 */
[----:B------:R-:W-:-:S13]  /*0190*/  ISETP.GT.U32.AND P0, PT, R9, R4, PT ;  /* 0x000000040900720c */ /* 0x000fda0003f04070 */
[----:B------:R-:W-:Y:S02]  /*01a0*/  @!P0 IADD3 R4, PT, PT, R4, -R9, RZ ;  /* 0x8000000904048210 */ /* 0x000fe40007ffe0ff */
[----:B------:R-:W-:Y:S02]  /*01b0*/  ISETP.NE.AND P0, PT, R8, RZ, PT ;  /* 0x000000ff0800720c */ /* 0x000fe40003f05270 */
[----:B------:R-:W-:Y:S02]  /*01c0*/  ISETP.GT.U32.AND P1, PT, R9, R4, PT ;  /* 0x000000040900720c */ /* 0x000fe40003f24070 */
[----:B0-----:R-:W-:-:S11]  /*01d0*/  SHF.L.U32 R5, R2, 0x1, RZ ;  /* 0x0000000102057819 */ /* 0x001fd600000006ff */
[----:B------:R-:W-:-:S04]  /*01e0*/  @!P1 IMAD.IADD R4, R4, 0x1, -R9 ;  /* 0x0000000104049824 */ /* 0x000fc800078e0a09 */
[----:B------:R-:W-:Y:S01]  /*01f0*/  @!P2 IMAD.MOV R4, RZ, RZ, -R4 ;  /* 0x000000ffff04a224 */ /* 0x000fe200078e0a04 */
[----:B------:R-:W-:-:S04]  /*0200*/  @!P0 LOP3.LUT R4, RZ, R8, RZ, 0x33, !PT ;  /* 0x00000008ff048212 */ /* 0x000fc800078e33ff */
[----:B------:R-:W-:-:S13]  /*0210*/  ISETP.GE.AND P0, PT, R4, R7, PT ;  /* 0x000000070400720c */ /* 0x000fda0003f06270 */
[----:B-1----:R-:W-:Y:S05]  /*0220*/  @P0 BRA `(.L_x_2) ;  /* 0x0000000000780947 */ /* 0x002fea0003800000 */
[-C--:B------:R-:W-:Y:S02]  /*0230*/  IABS R10, R5.reuse ;  /* 0x00000005000a7213 */ /* 0x080fe40000000000 */
[----:B------:R-:W-:Y:S02]  /*0240*/  IABS R11, R5 ;  /* 0x00000005000b7213 */ /* 0x000fe40000000000 */
[----:B------:R-:W0:Y:S08]  /*0250*/  I2F.RP R4, R10 ;  /* 0x0000000a00047306 */ /* 0x000e300000209400 */
[----:B0-----:R-:W0:Y:S02]  /*0260*/  MUFU.RCP R4, R4 ;  /* 0x0000000400047308 */ /* 0x001e240000001000 */
[----:B0-----:R-:W-:-:S06]  /*0270*/  VIADD R6, R4, 0xffffffe ;  /* 0x0ffffffe04067836 */ /* 0x001fcc0000000000 */
[----:B------:R0:W1:Y:S02]  /*0280*/  F2I.FTZ.U32.TRUNC.NTZ R7, R6 ;  /* 0x0000000600077305 */ /* 0x000064000021f000 */
[----:B0-----:R-:W-:Y:S02]  /*0290*/  HFMA2 R6, -RZ, RZ, 0, 0 ;  /* 0x00000000ff067431 */ /* 0x001fe400000001ff */
[----:B-1----:R-:W-:-:S04]  /*02a0*/  IMAD.MOV R9, RZ, RZ, -R7 ;  /* 0x000000ffff097224 */ /* 0x002fc800078e0a07 */
[----:B------:R-:W-:-:S04]  /*02b0*/  IMAD R9, R9, R10, RZ ;  /* 0x0000000a09097224 */ /* 0x000fc800078e02ff */
[----:B------:R-:W-:-:S04]  /*02c0*/  IMAD.HI.U32 R8, R7, R9, R6 ;  /* 0x0000000907087227 */ /* 0x000fc800078e0006 */
[----:B------:R-:W-:Y:S02]  /*02d0*/  IMAD.MOV R7, RZ, RZ, -R11 ;  /* 0x000000ffff077224 */ /* 0x000fe400078e0a0b */
[----:B------:R-:W-:-:S04]  /*02e0*/  IMAD.HI.U32 R8, R8, R3, RZ ;  /* 0x0000000308087227 */ /* 0x000fc800078e00ff */
[----:B------:R-:W-:Y:S02]  /*02f0*/  IMAD R3, R8, R7, R3 ;  /* 0x0000000708037224 */ /* 0x000fe400078e0203 */
[----:B------:R-:W0:Y:S03]  /*0300*/  LDC.64 R6, c[0x0][0x380] ;  /* 0x0000e000ff067b82 */ /* 0x000e260000000a00 */
[----:B------:R-:W-:-:S13]  /*0310*/  ISETP.GT.U32.AND P2, PT, R10, R3, PT ;  /* 0x000000030a00720c */ /* 0x000fda0003f44070 */
[----:B------:R-:W-:Y:S01]  /*0320*/  @!P2 IMAD.IADD R3, R3, 0x1, -R10 ;  /* 0x000000010303a824 */ /* 0x000fe200078e0a0a */
[----:B------:R-:W-:Y:S02]  /*0330*/  @!P2 IADD3 R8, PT, PT, R8, 0x1, RZ ;  /* 0x000000010808a810 */ /* 0x000fe40007ffe0ff */
[----:B------:R-:W-:Y:S02]  /*0340*/  ISETP.NE.AND P2, PT, R5, RZ, PT ;  /* 0x000000ff0500720c */ /* 0x000fe40003f45270 */
[----:B------:R-:W-:Y:S02]  /*0350*/  ISETP.GE.U32.AND P0, PT, R3, R10, PT ;  /* 0x0000000a0300720c */ /* 0x000fe40003f06070 */
[----:B------:R-:W-:-:S04]  /*0360*/  LOP3.LUT R3, R0, R5, RZ, 0x3c, !PT ;  /* 0x0000000500037212 */ /* 0x000fc800078e3cff */
[----:B------:R-:W-:-:S07]  /*0370*/  ISETP.GE.AND P1, PT, R3, RZ, PT ;  /* 0x000000ff0300720c */ /* 0x000fce0003f26270 */
[----:B------:R-:W-:-:S06]  /*0380*/  @P0 VIADD R8, R8, 0x1 ;  /* 0x0000000108080836 */ /* 0x000fcc0000000000 */
[----:B------:R-:W-:Y:S01]  /*0390*/  @!P1 IMAD.MOV R8, RZ, RZ, -R8 ;  /* 0x000000ffff089224 */ /* 0x000fe200078e0a08 */
[----:B------:R-:W-:-:S04]  /*03a0*/  @!P2 LOP3.LUT R8, RZ, R5, RZ, 0x33, !PT ;  /* 0x00000005ff08a212 */ /* 0x000fc800078e33ff */
[----:B------:R-:W-:-:S05]  /*03b0*/  IADD3 R3, PT, PT, -R8, RZ, RZ ;  /* 0x000000ff08037210 */ /* 0x000fca0007ffe1ff */
[----:B------:R-:W-:-:S04]  /*03c0*/  IMAD R5, R5, R3, R0 ;  /* 0x0000000305057224 */ /* 0x000fc800078e0200 */
[----:B------:R-:W-:-:S04]  /*03d0*/  IMAD R3, R8, R2, R5 ;  /* 0x0000000208037224 */ /* 0x000fc800078e0205 */
[----:B0-----:R-:W-:-:S06]  /*03e0*/  IMAD.WIDE R2, R3, 0x8, R6 ;  /* 0x0000000803027825 */ /* 0x001fcc00078e0206 */
[----:B------:R-:W5:Y:S01]  /*03f0*/  LDG.E.64 R2, desc[UR4][R2.64] ;  /* 0x0000000402027981 */ /* 0x000f62000c1e1b00 */
[----:B------:R-:W-:Y:S05]  /*0400*/  BRA `(.L_x_3) ;  /* 0x0000000000787947 */ /* 0x000fea0003800000 */
.L_x_2:
[-C--:B------:R-:W-:Y:S02]  /*0410*/  IABS R4, R5.reuse ;  /* 0x0000000500047213 */ /* 0x080fe40000000000 */
[----:B------:R-:W-:Y:S02]  /*0420*/  IABS R11, R5 ;  /* 0x00000005000b7213 */ /* 0x000fe40000000000 */
[----:B------:R-:W0:Y:S08]  /*0430*/  I2F.RP R8, R4 ;  /* 0x0000000400087306 */ /* 0x000e300000209400 */
[----:B0-----:R-:W0:Y:S02]  /*0440*/  MUFU.RCP R8, R8 ;  /* 0x0000000800087308 */ /* 0x001e240000001000 */
[----:B0-----:R-:W-:-:S06]  /*0450*/  VIADD R6, R8, 0xffffffe ;  /* 0x0ffffffe08067836 */ /* 0x001fcc0000000000 */
[----:B------:R0:W1:Y:S02]  /*0460*/  F2I.FTZ.U32.TRUNC.NTZ R7, R6 ;  /* 0x0000000600077305 */ /* 0x000064000021f000 */
[----:B0-----:R-:W-:Y:S01]  /*0470*/  IMAD.MOV.U32 R6, RZ, RZ, RZ ;  /* 0x000000ffff067224 */ /* 0x001fe200078e00ff */
[----:B-1----:R-:W-:-:S05]  /*0480*/  IADD3 R9, PT, PT, RZ, -R7, RZ ;  /* 0x80000007ff097210 */ /* 0x002fca0007ffe0ff */
[----:B------:R-:W-:-:S04]  /*0490*/  IMAD R9, R9, R4, RZ ;  /* 0x0000000409097224 */ /* 0x000fc800078e02ff */
        /* <DEDUP_REMOVED lines=10> */
[----:B------:R-:W-:-:S07]  /*0540*/  ISETP.GE.AND P0, PT, R3, RZ, PT ;  /* 0x000000ff0300720c */ /* 0x000fce0003f06270 */
[----:B------:R-:W-:-:S05]  /*0550*/  @P1 VIADD R10, R10, 0x1 ;  /* 0x000000010a0a1836 */ /* 0x000fca0000000000 */
[----:B------:R-:W-:-:S05]  /*0560*/  MOV R3, R10 ;  /* 0x0000000a00037202 */ /* 0x000fca0000000f00 */
[----:B------:R-:W-:Y:S01]  /*0570*/  @!P0 IMAD.MOV R3, RZ, RZ, -R3 ;  /* 0x000000ffff038224 */ /* 0x000fe200078e0a03 */
[----:B------:R-:W-:-:S04]  /*0580*/  @!P2 LOP3.LUT R3, RZ, R5, RZ, 0x33, !PT ;  /* 0x00000005ff03a212 */ /* 0x000fc800078e33ff */
[----:B------:R-:W-:-:S05]  /*0590*/  IADD3 R4, PT, PT, -R3, RZ, RZ ;  /* 0x000000ff03047210 */ /* 0x000fca0007ffe1ff */
[----:B------:R-:W-:-:S04]  /*05a0*/  IMAD R5, R5, R4, R0 ;  /* 0x0000000405057224 */ /* 0x000fc800078e0200 */
[----:B------:R-:W-:-:S05]  /*05b0*/  IMAD.IADD R2, R5, 0x1, -R2 ;  /* 0x0000000105027824 */ /* 0x000fca00078e0a02 */
[----:B------:R-:W-:Y:S01]  /*05c0*/  ISETP.NE.AND P0, PT, R2, R3, PT ;  /* 0x000000030200720c */ /* 0x000fe20003f05270 */
[----:B------:R-:W-:-:S03]  /*05d0*/  HFMA2 R2, -RZ, RZ, 0, 0 ;  /* 0x00000000ff027431 */ /* 0x000fc600000001ff */
[----:B------:R-:W-:-:S09]  /*05e0*/  FSEL R3, RZ, 1.875, P0 ;  /* 0x3ff00000ff037808 */ /* 0x000fd20000000000 */
.L_x_3:
[----:B------:R-:W-:Y:S05]  /*05f0*/  BSYNC.RECONVERGENT B0 ;  /* 0x0000000000007941 */ /* 0x000fea0003800200 */
.L_x_1:
[----:B------:R-:W0:Y:S02]  /*0600*/  LDC.64 R4, c[0x0][0x388] ;  /* 0x0000e200ff047b82 */ /* 0x000e240000000a00 */
[----:B0-----:R-:W-:-:S05]  /*0610*/  IMAD.WIDE R4, R0, 0x8, R4 ;  /* 0x0000000800047825 */ /* 0x001fca00078e0204 */
[----:B-----5:R-:W-:Y:S01]  /*0620*/  STG.E.64 desc[UR4][R4.64], R2 ;  /* 0x0000000204007986 */ /* 0x020fe2000c101b04 */
[----:B------:R-:W-:Y:S05]  /*0630*/  EXIT ;  /* 0x000000000000794d */ /* 0x000fea0003800000 */
.L_x_4:
        /* <DEDUP_REMOVED lines=12> */
.L_x_37:


//--------------------- .text._Z13MatrixInversePdii --------------------------
	.section	.text._Z13MatrixInversePdii,"ax",@progbits
	.align	128
        .global         _Z13MatrixInversePdii
        .type           _Z13MatrixInversePdii,@function
        .size           _Z13MatrixInversePdii,(.L_x_35 - _Z13MatrixInversePdii)
        .other          _Z13MatrixInversePdii,@"STO_CUDA_ENTRY STV_DEFAULT"
_Z13MatrixInversePdii:
.text._Z13MatrixInversePdii:
[----:B------:R-:W-:Y:S08]  /*0000*/  LDC R1, c[0x0][0x37c] ;  /* 0x0000df00ff017b82 */ /* 0x000ff00000000800 */
[----:B------:R-:W0:Y:S01]  /*0010*/  LDC R4, c[0x0][0x388] ;  /* 0x0000e200ff047b82 */ /* 0x000e220000000800 */
[----:B------:R-:W1:Y:S07]  /*0020*/  S2R R3, SR_TID.X ;  /* 0x0000000000037919 */ /* 0x000e6e0000002100 */
[----:B------:R-:W2:Y:S08]  /*0030*/  LDC R2, c[0x0][0x360] ;  /* 0x0000d800ff027b82 */ /* 0x000eb00000000800 */
[----:B------:R-:W3:Y:S01]  /*0040*/  S2UR UR4, SR_CTAID.X ;  /* 0x00000000000479c3 */ /* 0x000ee20000002500 */
[----:B0-----:R-:W-:-:S13]  /*0050*/  ISETP.GE.AND P0, PT, R4, 0x1, PT ;  /* 0x000000010400780c */ /* 0x001fda0003f06270 */
[----:B-123--:R-:W-:Y:S05]  /*0060*/  @!P0 EXIT ;  /* 0x000000000000894d */ /* 0x00efea0003800000 */
[----:B------:R-:W0:Y:S01]  /*0070*/  LDC R25, c[0x0][0x38c] ;  /* 0x0000e300ff197b82 */ /* 0x000e220000000800 */
[----:B------:R-:W-:Y:S01]  /*0080*/  IMAD R2, R2, UR4, R3 ;  /* 0x0000000402027c24 */ /* 0x000fe2000f8e0203 */
[C---:B------:R-:W-:Y:S01]  /*0090*/  LOP3.LUT R3, R4.reuse, 0x3, RZ, 0xc0, !PT ;  /* 0x0000000304037812 */ /* 0x040fe200078ec0ff */
[----:B------:R-:W-:Y:S01]  /*00a0*/  IMAD.MOV.U32 R5, RZ, RZ, RZ ;  /* 0x000000ffff057224 */ /* 0x000fe200078e00ff */
[----:B------:R-:W-:Y:S01]  /*00b0*/  LOP3.LUT R4, R4, 0x7ffffffc, RZ, 0xc0, !PT ;  /* 0x7ffffffc04047812 */ /* 0x000fe200078ec0ff */
[----:B------:R-:W1:Y:S01]  /*00c0*/  LDCU.64 UR6, c[0x0][0x358] ;  /* 0x00006b00ff0677ac */ /* 0x000e620008000a00 */
[C---:B0-----:R-:W-:Y:S01]  /*00d0*/  LOP3.LUT R6, R25.reuse, 0x7ffffff8, RZ, 0xc0, !PT ;  /* 0x7ffffff819067812 */ /* 0x041fe200078ec0ff */
[----:B------:R-:W-:Y:S01]  /*00e0*/  IMAD R7, R2, R25, RZ ;  /* 0x0000001902077224 */ /* 0x000fe200078e02ff */
[C---:B------:R-:W-:Y:S02]  /*00f0*/  LOP3.LUT R24, R25.reuse, 0x7, RZ, 0xc0, !PT ;  /* 0x0000000719187812 */ /* 0x040fe400078ec0ff */
[----:B------:R-:W-:Y:S01]  /*0100*/  LOP3.LUT R25, R25, 0x3, RZ, 0xc0, !PT ;  /* 0x0000000319197812 */ /* 0x000fe200078ec0ff */
[----:B-1----:R-:W-:-:S07]  /*0110*/  IMAD.MOV R26, RZ, RZ, -R6 ;  /* 0x000000ffff1a7224 */ /* 0x002fce00078e0a06 */
.L_x_23:
[----:B------:R-:W-:Y:S01]  /*0120*/  ISETP.NE.AND P0, PT, R5, R2, PT ;  /* 0x000000020500720c */ /* 0x000fe20003f05270 */
[----:B0-----:R-:W0:Y:S01]  /*0130*/  LDCU UR9, c[0x0][0x38c] ;  /* 0x00007180ff0977ac */ /* 0x001e220008000800 */
[----:B------:R-:W-:Y:S01]  /*0140*/  BSSY.RECONVERGENT B0, `(.L_x_5) ;  /* 0x00000b1000007945 */ /* 0x000fe20003800200 */
[----:B-1----:R-:W1:Y:S01]  /*0150*/  LDCU UR8, c[0x0][0x388] ;  /* 0x00007100ff0877ac */ /* 0x002e620008000800 */
[----:B------:R-:W2:Y:S09]  /*0160*/  LDCU.64 UR10, c[0x0][0x380] ;  /* 0x00007000ff0a77ac */ /* 0x000eb20008000a00 */
[----:B------:R-:W-:Y:S05]  /*0170*/  @P0 BRA `(.L_x_6) ;  /* 0x0000000800b40947 */ /* 0x000fea0003800000 */
[----:B------:R-:W3:Y:S01]  /*0180*/  LDCU.64 UR4, c[0x0][0x380] ;  /* 0x00007000ff0477ac */ /* 0x000ee20008000a00 */
[----:B------:R-:W-:Y:S01]  /*0190*/  IMAD.IADD R11, R2, 0x1, R7 ;  /* 0x00000001020b7824 */ /* 0x000fe200078e0207 */
[----:B---3--:R-:W-:Y:S01]  /*01a0*/  MOV R8, UR4 ;  /* 0x0000000400087c02 */ /* 0x008fe20008000f00 */
[----:B------:R-:W-:Y:S01]  /*01b0*/  IMAD.U32 R9, RZ, RZ, UR5 ;  /* 0x00000005ff097e24 */ /* 0x000fe2000f8e00ff */
[----:B------:R-:W3:Y:S03]  /*01c0*/  LDCU UR4, c[0x0][0x388] ;  /* 0x00007100ff0477ac */ /* 0x000ee60008000800 */
[----:B------:R-:W-:-:S06]  /*01d0*/  IMAD.WIDE R10, R11, 0x8, R8 ;  /* 0x000000080b0a7825 */ /* 0x000fcc00078e0208 */
[----:B------:R-:W4:Y:S01]  /*01e0*/  LDG.E.64 R10, desc[UR6][R10.64] ;  /* 0x000000060a0a7981 */ /* 0x000f22000c1e1b00 */
[----:B---3--:R-:W-:-:S13]  /*01f0*/  ISETP.GE.AND P0, PT, R2, UR4, PT ;  /* 0x0000000402007c0c */ /* 0x008fda000bf06270 */
[----:B----4-:R-:W-:-:S14]  /*0200*/  DSETP.NEU.OR P0, PT, R10, RZ, P0 ;  /* 0x000000ff0a00722a */ /* 0x010fdc000070d400 */
[----:B------:R-:W-:Y:S05]  /*0210*/  @P0 BRA `(.L_x_6) ;  /* 0x00000008008c0947 */ /* 0x000fea0003800000 */
[----:B------:R-:W3:Y:S01]  /*0220*/  LDCU UR4, c[0x0][0x38c] ;  /* 0x00007180ff0477ac */ /* 0x000ee20008000800 */
[----:B------:R-:W-:Y:S02]  /*0230*/  IMAD.MOV.U32 R13, RZ, RZ, R2 ;  /* 0x000000ffff0d7224 */ /* 0x000fe400078e0002 */
[----:B---3--:R-:W-:-:S04]  /*0240*/  IMAD.U32 R0, RZ, RZ, UR4 ;  /* 0x00000004ff007e24 */ /* 0x008fc8000f8e00ff */
[----:B------:R-:W-:-:S05]  /*0250*/  IMAD R23, R13, R0, RZ ;  /* 0x000000000d177224 */ /* 0x000fca00078e02ff */
[----:B------:R-:W-:-:S05]  /*0260*/  IADD3 R11, PT, PT, R2, R23, RZ ;  /* 0x00000017020b7210 */ /* 0x000fca0007ffe0ff */
[----:B------:R-:W-:-:S06]  /*0270*/  IMAD.WIDE R10, R11, 0x8, R8 ;  /* 0x000000080b0a7825 */ /* 0x000fcc00078e0208 */
[----:B------:R-:W3:Y:S01]  /*0280*/  LDG.E.64 R10, desc[UR6][R10.64] ;  /* 0x000000060a0a7981 */ /* 0x000ee2000c1e1b00 */
[----:B------:R-:W-:Y:S01]  /*0290*/  BSSY.RELIABLE B1, `(.L_x_7) ;  /* 0x0000013000017945 */ /* 0x000fe20003800100 */
[----:B---3--:R-:W-:-:S14]  /*02a0*/  DSETP.NEU.AND P0, PT, R10, RZ, PT ;  /* 0x000000ff0a00722a */ /* 0x008fdc0003f0d000 */
[----:B------:R-:W-:Y:S05]  /*02b0*/  @P0 BRA `(.L_x_8) ;  /* 0x0000000000340947 */ /* 0x000fea0003800000 */
.L_x_9:
[----:B------:R-:W-:-:S05]  /*02c0*/  VIADD R13, R13, 0x1 ;  /* 0x000000010d0d7836 */ /* 0x000fca0000000000 */
[----:B-1----:R-:W-:-:S13]  /*02d0*/  ISETP.GE.AND P0, PT, R13, UR8, PT ;  /* 0x000000080d007c0c */ /* 0x002fda000bf06270 */
[----:B------:R-:W-:Y:S05]  /*02e0*/  @P0 BREAK.RELIABLE B1 ;  /* 0x0000000000010942 */ /* 0x000fea0003800100 */
[----:B------:R-:W-:Y:S05]  /*02f0*/  @P0 BRA `(.L_x_6) ;  /* 0x0000000800540947 */ /* 0x000fea0003800000 */
[----:B0-----:R-:W-:Y:S01]  /*0300*/  IMAD.U32 R0, RZ, RZ, UR9 ;  /* 0x00000009ff007e24 */ /* 0x001fe2000f8e00ff */
[----:B--2---:R-:W-:Y:S01]  /*0310*/  MOV R9, UR11 ;  /* 0x0000000b00097c02 */ /* 0x004fe20008000f00 */
[----:B------:R-:W-:Y:S02]  /*0320*/  IMAD.U32 R8, RZ, RZ, UR10 ;  /* 0x0000000aff087e24 */ /* 0x000fe4000f8e00ff */
[----:B------:R-:W-:-:S04]  /*0330*/  IMAD R23, R13, R0, RZ ;  /* 0x000000000d177224 */ /* 0x000fc800078e02ff */
[----:B------:R-:W-:-:S04]  /*0340*/  IMAD.IADD R11, R2, 0x1, R23 ;  /* 0x00000001020b7824 */ /* 0x000fc800078e0217 */
[----:B------:R-:W-:-:S06]  /*0350*/  IMAD.WIDE R10, R11, 0x8, R8 ;  /* 0x000000080b0a7825 */ /* 0x000fcc00078e0208 */
[----:B------:R-:W2:Y:S02]  /*0360*/  LDG.E.64 R10, desc[UR6][R10.64] ;  /* 0x000000060a0a7981 */ /* 0x000ea4000c1e1b00 */
[----:B--2---:R-:W-:-:S14]  /*0370*/  DSETP.NEU.AND P0, PT, R10, RZ, PT ;  /* 0x000000ff0a00722a */ /* 0x004fdc0003f0d000 */
[----:B------:R-:W-:Y:S05]  /*0380*/  @!P0 BRA `(.L_x_9) ;  /* 0xfffffffc00cc8947 */ /* 0x000fea000383ffff */
.L_x_8:
[----:B------:R-:W-:-:S13]  /*0390*/  ISETP.GE.AND P0, PT, R0, 0x1, PT ;  /* 0x000000010000780c */ /* 0x000fda0003f06270 */
[----:B------:R-:W-:Y:S05]  /*03a0*/  @!P0 BREAK.RELIABLE B1 ;  /* 0x0000000000018942 */ /* 0x000fea0003800100 */
[----:B------:R-:W-:Y:S05]  /*03b0*/  @!P0 BRA `(.L_x_6) ;  /* 0x0000000800248947 */ /* 0x000fea0003800000 */
[----:B012---:R-:W-:Y:S05]  /*03c0*/  BSYNC.RELIABLE B1 ;  /* 0x0000000000017941 */ /* 0x007fea0003800100 */
.L_x_7:
[----:B------:R-:W-:Y:S01]  /*03d0*/  ISETP.GE.U32.AND P0, PT, R0, 0x8, PT ;  /* 0x000000080000780c */ /* 0x000fe20003f06070 */
[----:B------:R-:W-:Y:S01]  /*03e0*/  BSSY.RECONVERGENT B1, `(.L_x_10) ;  /* 0x0000045000017945 */ /* 0x000fe20003800200 */
[----:B------:R-:W-:-:S11]  /*03f0*/  IMAD.MOV.U32 R22, RZ, RZ, RZ ;  /* 0x000000ffff167224 */ /* 0x000fd600078e00ff */
[----:B------:R-:W-:Y:S05]  /*0400*/  @!P0 BRA `(.L_x_11) ;  /* 0x0000000400088947 */ /* 0x000fea0003800000 */
[----:B------:R-:W0:Y:S01]  /*0410*/  LDCU.64 UR4, c[0x0][0x380] ;  /* 0x00007000ff0477ac */ /* 0x000e220008000a00 */
[----:B------:R-:W-:Y:S01]  /*0420*/  BSSY.RECONVERGENT B2, `(.L_x_12) ;  /* 0x000003f000027945 */ /* 0x000fe20003800200 */
[----:B------:R-:W-:Y:S01]  /*0430*/  IMAD.MOV.U32 R27, RZ, RZ, R23 ;  /* 0x000000ffff1b7224 */ /* 0x000fe200078e0017 */
[----:B------:R-:W-:Y:S01]  /*0440*/  MOV R29, R7 ;  /* 0x00000007001d7202 */ /* 0x000fe20000000f00 */
[----:B------:R-:W-:Y:S01]  /*0450*/  IMAD.MOV.U32 R22, RZ, RZ, R26 ;  /* 0x000000ffff167224 */ /* 0x000fe200078e001a */
[----:B0-----:R-:W-:-:S04]  /*0460*/  UIADD3 UR4, UP0, UPT, UR4, 0x20, URZ ;  /* 0x0000002004047890 */ /* 0x001fc8000ff1e0ff */
[----:B------:R-:W-:Y:S02]  /*0470*/  UIADD3.X UR5, UPT, UPT, URZ, UR5, URZ, UP0, !UPT ;  /* 0x00000005ff057290 */ /* 0x000fe400087fe4ff */
[----:B------:R-:W-:-:S04]  /*0480*/  IMAD.U32 R18, RZ, RZ, UR4 ;  /* 0x00000004ff127e24 */ /* 0x000fc8000f8e00ff */
[----:B------:R-:W-:-:S07]  /*0490*/  IMAD.U32 R19, RZ, RZ, UR5 ;  /* 0x00000005ff137e24 */ /* 0x000fce000f8e00ff */
.L_x_13:
[----:B-1----:R-:W-:-:S05]  /*04a0*/  IMAD.WIDE R10, R29, 0x8, R18 ;  /* 0x000000081d0a7825 */ /* 0x002fca00078e0212 */
[----:B------:R-:W2:Y:S01]  /*04b0*/  LDG.E.64 R20, desc[UR6][R10.64+-0x20] ;  /* 0xffffe0060a147981 */ /* 0x000ea2000c1e1b00 */
[----:B------:R-:W-:-:S05]  /*04c0*/  IMAD.WIDE R12, R27, 0x8, R18 ;  /* 0x000000081b0c7825 */ /* 0x000fca00078e0212 */
[----:B------:R-:W3:Y:S01]  /*04d0*/  LDG.E.64 R14, desc[UR6][R12.64+-0x20] ;  /* 0xffffe0060c0e7981 */ /* 0x000ee2000c1e1b00 */
[----:B--2---:R0:W1:Y:S03]  /*04e0*/  F2I.F64.TRUNC R28, R20 ;  /* 0x00000014001c7311 */ /* 0x004066000030d100 */
[----:B---3--:R2:W-:Y:S04]  /*04f0*/  STG.E.64 desc[UR6][R10.64+-0x20], R14 ;  /* 0xffffe00e0a007986 */ /* 0x0085e8000c101b06 */
[----:B0-----:R-:W3:Y:S01]  /*0500*/  LDG.E.64 R20, desc[UR6][R12.64+-0x18] ;  /* 0xffffe8060c147981 */ /* 0x001ee2000c1e1b00 */
[----:B-1----:R-:W0:Y:S03]  /*0510*/  I2F.F64 R16, R28 ;  /* 0x0000001c00107312 */ /* 0x002e260000201c00 */
[----:B0-----:R0:W-:Y:S04]  /*0520*/  STG.E.64 desc[UR6][R12.64+-0x20], R16 ;  /* 0xffffe0100c007986 */ /* 0x0011e8000c101b06 */
[----:B--2---:R-:W2:Y:S02]  /*0530*/  LDG.E.64 R14, desc[UR6][R10.64+-0x18] ;  /* 0xffffe8060a0e7981 */ /* 0x004ea4000c1e1b00 */
[----:B--2---:R-:W0:Y:S02]  /*0540*/  F2I.F64.TRUNC R28, R14 ;  /* 0x0000000e001c7311 */ /* 0x004e24000030d100 */
[----:B---3--:R1:W-:Y:S06]  /*0550*/  STG.E.64 desc[UR6][R10.64+-0x18], R20 ;  /* 0xffffe8140a007986 */ /* 0x0083ec000c101b06 */
[----:B0-----:R-:W0:Y:S01]  /*0560*/  I2F.F64 R16, R28 ;  /* 0x0000001c00107312 */ /* 0x001e220000201c00 */
[----:B-1----:R-:W2:Y:S04]  /*0570*/  LDG.E.64 R20, desc[UR6][R12.64+-0x10] ;  /* 0xfffff0060c147981 */ /* 0x002ea8000c1e1b00 */
[----:B0-----:R0:W-:Y:S04]  /*0580*/  STG.E.64 desc[UR6][R12.64+-0x18], R16 ;  /* 0xffffe8100c007986 */ /* 0x0011e8000c101b06 */
[----:B------:R-:W3:Y:S02]  /*0590*/  LDG.E.64 R14, desc[UR6][R10.64+-0x10] ;  /* 0xfffff0060a0e7981 */ /* 0x000ee4000c1e1b00 */
[----:B---3--:R-:W1:Y:S02]  /*05a0*/  F2I.F64.TRUNC R28, R14 ;  /* 0x0000000e001c7311 */ /* 0x008e64000030d100 */
[----:B--2---:R-:W-:Y:S06]  /*05b0*/  STG.E.64 desc[UR6][R10.64+-0x10], R20 ;  /* 0xfffff0140a007986 */ /* 0x004fec000c101b06 */
[----:B-1----:R-:W1:Y:S02]  /*05c0*/  I2F.F64 R14, R28 ;  /* 0x0000001c000e7312 */ /* 0x002e640000201c00 */
[----:B-1----:R1:W-:Y:S04]  /*05d0*/  STG.E.64 desc[UR6][R12.64+-0x10], R14 ;  /* 0xfffff00e0c007986 */ /* 0x0023e8000c101b06 */
[----:B0-----:R-:W2:Y:S04]  /*05e0*/  LDG.E.64 R16, desc[UR6][R10.64+-0x8] ;  /* 0xfffff8060a107981 */ /* 0x001ea8000c1e1b00 */
[----:B-1----:R-:W3:Y:S01]  /*05f0*/  LDG.E.64 R14, desc[UR6][R12.64+-0x8] ;  /* 0xfffff8060c0e7981 */ /* 0x002ee2000c1e1b00 */
[----:B--2---:R-:W0:Y:S08]  /*0600*/  F2I.F64.TRUNC R28, R16 ;  /* 0x00000010001c7311 */ /* 0x004e30000030d100 */
[----:B0-----:R-:W0:Y:S01]  /*0610*/  I2F.F64 R20, R28 ;  /* 0x0000001c00147312 */ /* 0x001e220000201c00 */
[----:B---3--:R1:W-:Y:S04]  /*0620*/  STG.E.64 desc[UR6][R10.64+-0x8], R14 ;  /* 0xfffff80e0a007986 */ /* 0x0083e8000c101b06 */
[----:B0-----:R0:W-:Y:S04]  /*0630*/  STG.E.64 desc[UR6][R12.64+-0x8], R20 ;  /* 0xfffff8140c007986 */ /* 0x0011e8000c101b06 */
[----:B------:R-:W2:Y:S04]  /*0640*/  LDG.E.64 R16, desc[UR6][R10.64] ;  /* 0x000000060a107981 */ /* 0x000ea8000c1e1b00 */
[----:B-1----:R-:W3:Y:S01]  /*0650*/  LDG.E.64 R14, desc[UR6][R12.64] ;  /* 0x000000060c0e7981 */ /* 0x002ee2000c1e1b00 */
[----:B--2---:R-:W0:Y:S08]  /*0660*/  F2I.F64.TRUNC R28, R16 ;  /* 0x00000010001c7311 */ /* 0x004e30000030d100 */
[----:B0-----:R-:W0:Y:S01]  /*0670*/  I2F.F64 R20, R28 ;  /* 0x0000001c00147312 */ /* 0x001e220000201c00 */
[----:B---3--:R1:W-:Y:S04]  /*0680*/  STG.E.64 desc[UR6][R10.64], R14 ;  /* 0x0000000e0a007986 */ /* 0x0083e8000c101b06 */
[----:B------:R-:W2:Y:S04]  /*0690*/  LDG.E.64 R16, desc[UR6][R12.64+0x8] ;  /* 0x000008060c107981 */ /* 0x000ea8000c1e1b00 */
[----:B0-----:R-:W-:Y:S04]  /*06a0*/  STG.E.64 desc[UR6][R12.64], R20 ;  /* 0x000000140c007986 */ /* 0x001fe8000c101b06 */
[----:B-1----:R-:W3:Y:S02]  /*06b0*/  LDG.E.64 R14, desc[UR6][R10.64+0x8] ;  /* 0x000008060a0e7981 */ /* 0x002ee4000c1e1b00 */
[----:B---3--:R-:W0:Y:S02]  /*06c0*/  F2I.F64.TRUNC R28, R14 ;  /* 0x0000000e001c7311 */ /* 0x008e24000030d100 */
[----:B--2---:R1:W-:Y:S06]  /*06d0*/  STG.E.64 desc[UR6][R10.64+0x8], R16 ;  /* 0x000008100a007986 */ /* 0x0043ec000c101b06 */
[----:B0-----:R-:W0:Y:S01]  /*06e0*/  I2F.F64 R14, R28 ;  /* 0x0000001c000e7312 */ /* 0x001e220000201c00 */
[----:B-1----:R-:W2:Y:S04]  /*06f0*/  LDG.E.64 R16, desc[UR6][R12.64+0x10] ;  /* 0x000010060c107981 */ /* 0x002ea8000c1e1b00 */
[----:B0-----:R0:W-:Y:S04]  /*0700*/  STG.E.64 desc[UR6][R12.64+0x8], R14 ;  /* 0x0000080e0c007986 */ /* 0x0011e8000c101b06 */
[----:B------:R-:W3:Y:S02]  /*0710*/  LDG.E.64 R20, desc[UR6][R10.64+0x10] ;  /* 0x000010060a147981 */ /* 0x000ee4000c1e1b00 */
[----:B---3--:R-:W0:Y:S02]  /*0720*/  F2I.F64.TRUNC R28, R20 ;  /* 0x00000014001c7311 */ /* 0x008e24000030d100 */
[----:B--2---:R-:W-:Y:S06]  /*0730*/  STG.E.64 desc[UR6][R10.64+0x10], R16 ;  /* 0x000010100a007986 */ /* 0x004fec000c101b06 */
[----:B0-----:R-:W0:Y:S02]  /*0740*/  I2F.F64 R14, R28 ;  /* 0x0000001c000e7312 */ /* 0x001e240000201c00 */
[----:B0-----:R0:W-:Y:S04]  /*0750*/  STG.E.64 desc[UR6][R12.64+0x10], R14 ;  /* 0x0000100e0c007986 */ /* 0x0011e8000c101b06 */
[----:B------:R-:W2:Y:S04]  /*0760*/  LDG.E.64 R20, desc[UR6][R10.64+0x18] ;  /* 0x000018060a147981 */ /* 0x000ea8000c1e1b00 */
[----:B0-----:R-:W3:Y:S01]  /*0770*/  LDG.E.64 R14, desc[UR6][R12.64+0x18] ;  /* 0x000018060c0e7981 */ /* 0x001ee2000c1e1b00 */
[----:B------:R-:W-:-:S04]  /*0780*/  IADD3 R22, PT, PT, R22, 0x8, RZ ;  /* 0x0000000816167810 */ /* 0x000fc80007ffe0ff */
[----:B------:R-:W-:Y:S01]  /*0790*/  ISETP.NE.AND P0, PT, R22, RZ, PT ;  /* 0x000000ff1600720c */ /* 0x000fe20003f05270 */
[----:B------:R-:W-:Y:S02]  /*07a0*/  VIADD R29, R29, 0x8 ;  /* 0x000000081d1d7836 */ /* 0x000fe40000000000 */
[----:B------:R-:W-:Y:S01]  /*07b0*/  VIADD R27, R27, 0x8 ;  /* 0x000000081b1b7836 */ /* 0x000fe20000000000 */
[----:B--2---:R-:W0:Y:S08]  /*07c0*/  F2I.F64.TRUNC R20, R20 ;  /* 0x0000001400147311 */ /* 0x004e30000030d100 */
[----:B0-----:R-:W0:Y:S01]  /*07d0*/  I2F.F64 R16, R20 ;  /* 0x0000001400107312 */ /* 0x001e220000201c00 */
[----:B---3--:R1:W-:Y:S04]  /*07e0*/  STG.E.64 desc[UR6][R10.64+0x18], R14 ;  /* 0x0000180e0a007986 */ /* 0x0083e8000c101b06 */
[----:B0-----:R1:W-:Y:S01]  /*07f0*/  STG.E.64 desc[UR6][R12.64+0x18], R16 ;  /* 0x000018100c007986 */ /* 0x0013e2000c101b06 */
[----:B------:R-:W-:Y:S05]  /*0800*/  @P0 BRA `(.L_x_13) ;  /* 0xfffffffc00240947 */ /* 0x000fea000383ffff */
[----:B------:R-:W-:Y:S05]  /*0810*/  BSYNC.RECONVERGENT B2 ;  /* 0x0000000000027941 */ /* 0x000fea0003800200 */
.L_x_12:
[----:B------:R-:W-:-:S07]  /*0820*/  IMAD.MOV.U32 R22, RZ, RZ, R6 ;  /* 0x000000ffff167224 */ /* 0x000fce00078e0006 */
.L_x_11:
[----:B------:R-:W-:Y:S05]  /*0830*/  BSYNC.RECONVERGENT B1 ;  /* 0x0000000000017941 */ /* 0x000fea0003800200 */
.L_x_10:
[----:B------:R-:W-:-:S13]  /*0840*/  ISETP.NE.AND P0, PT, R24, RZ, PT ;  /* 0x000000ff1800720c */ /* 0x000fda0003f05270 */
[----:B------:R-:W-:Y:S05]  /*0850*/  @!P0 BRA `(.L_x_6) ;  /* 0x0000000000fc8947 */ /* 0x000fea0003800000 */
[----:B-1----:R-:W-:Y:S02]  /*0860*/  IADD3 R10, PT, PT, R24, -0x1, RZ ;  /* 0xffffffff180a7810 */ /* 0x002fe40007ffe0ff */
[----:B------:R-:W-:Y:S02]  /*0870*/  ISETP.NE.AND P1, PT, R25, RZ, PT ;  /* 0x000000ff1900720c */ /* 0x000fe40003f25270 */
[----:B------:R-:W-:-:S13]  /*0880*/  ISETP.GE.U32.AND P0, PT, R10, 0x3, PT ;  /* 0x000000030a00780c */ /* 0x000fda0003f06070 */
[----:B------:R-:W-:Y:S05]  /*0890*/  @!P0 BRA `(.L_x_14) ;  /* 0x0000000000748947 */ /* 0x000fea0003800000 */
[----:B------:R-:W-:-:S04]  /*08a0*/  IMAD.IADD R17, R7, 0x1, R22 ;  /* 0x0000000107117824 */ /* 0x000fc800078e0216 */
[----:B------:R-:W-:-:S05]  /*08b0*/  IMAD.WIDE R16, R17, 0x8, R8 ;  /* 0x0000000811107825 */ /* 0x000fca00078e0208 */
[----:B------:R-:W2:Y:S01]  /*08c0*/  LDG.E.64 R28, desc[UR6][R16.64] ;  /* 0x00000006101c7981 */ /* 0x000ea2000c1e1b00 */
[----:B------:R-:W-:-:S04]  /*08d0*/  IMAD.IADD R15, R22, 0x1, R23 ;  /* 0x00000001160f7824 */ /* 0x000fc800078e0217 */
[----:B------:R-:W-:-:S05]  /*08e0*/  IMAD.WIDE R14, R15, 0x8, R8 ;  /* 0x000000080f0e7825 */ /* 0x000fca00078e0208 */
[----:B------:R-:W3:Y:S01]  /*08f0*/  LDG.E.64 R20, desc[UR6][R14.64] ;  /* 0x000000060e147981 */ /* 0x000ee2000c1e1b00 */
[----:B--2---:R-:W0:Y:S03]  /*0900*/  F2I.F64.TRUNC R18, R28 ;  /* 0x0000001c00127311 */ /* 0x004e26000030d100 */
[----:B---3--:R-:W-:Y:S04]  /*0910*/  STG.E.64 desc[UR6][R16.64], R20 ;  /* 0x0000001410007986 */ /* 0x008fe8000c101b06 */
[----:B------:R-:W2:Y:S01]  /*0920*/  LDG.E.64 R10, desc[UR6][R14.64+0x8] ;  /* 0x000008060e0a7981 */ /* 0x000ea2000c1e1b00 */
[----:B0-----:R-:W0:Y:S03]  /*0930*/  I2F.F64 R18, R18 ;  /* 0x0000001200127312 */ /* 0x001e260000201c00 */
[----:B0-----:R-:W-:Y:S04]  /*0940*/  STG.E.64 desc[UR6][R14.64], R18 ;  /* 0x000000120e007986 */ /* 0x001fe8000c101b06 */
[----:B------:R-:W3:Y:S02]  /*0950*/  LDG.E.64 R12, desc[UR6][R16.64+0x8] ;  /* 0x00000806100c7981 */ /* 0x000ee4000c1e1b00 */
[----:B---3--:R-:W0:Y:S02]  /*0960*/  F2I.F64.TRUNC R27, R12 ;  /* 0x0000000c001b7311 */ /* 0x008e24000030d100 */
[----:B--2---:R1:W-:Y:S04]  /*0970*/  STG.E.64 desc[UR6][R16.64+0x8], R10 ;  /* 0x0000080a10007986 */ /* 0x0043e8000c101b06 */
[----:B------:R-:W2:Y:S02]  /*0980*/  LDG.E.64 R28, desc[UR6][R14.64+0x10] ;  /* 0x000010060e1c7981 */ /* 0x000ea4000c1e1b00 */
[----:B0-----:R-:W0:Y:S02]  /*0990*/  I2F.F64 R12, R27 ;  /* 0x0000001b000c7312 */ /* 0x001e240000201c00 */
[----:B0-----:R0:W-:Y:S04]  /*09a0*/  STG.E.64 desc[UR6][R14.64+0x8], R12 ;  /* 0x0000080c0e007986 */ /* 0x0011e8000c101b06 */
[----:B-1----:R-:W3:Y:S04]  /*09b0*/  LDG.E.64 R10, desc[UR6][R16.64+0x10] ;  /* 0x00001006100a7981 */ /* 0x002ee8000c1e1b00 */
[----:B--2---:R1:W-:Y:S04]  /*09c0*/  STG.E.64 desc[UR6][R16.64+0x10], R28 ;  /* 0x0000101c10007986 */ /* 0x0043e8000c101b06 */
[----:B0-----:R-:W2:Y:S01]  /*09d0*/  LDG.E.64 R12, desc[UR6][R14.64+0x18] ;  /* 0x000018060e0c7981 */ /* 0x001ea2000c1e1b00 */
[----:B---3--:R-:W0:Y:S08]  /*09e0*/  F2I.F64.TRUNC R27, R10 ;  /* 0x0000000a001b7311 */ /* 0x008e30000030d100 */
[----:B0-----:R-:W0:Y:S02]  /*09f0*/  I2F.F64 R20, R27 ;  /* 0x0000001b00147312 */ /* 0x001e240000201c00 */
[----:B0-----:R1:W-:Y:S04]  /*0a00*/  STG.E.64 desc[UR6][R14.64+0x10], R20 ;  /* 0x000010140e007986 */ /* 0x0013e8000c101b06 */
[----:B------:R-:W3:Y:S01]  /*0a10*/  LDG.E.64 R18, desc[UR6][R16.64+0x18] ;  /* 0x0000180610127981 */ /* 0x000ee2000c1e1b00 */
[----:B------:R-:W-:-:S03]  /*0a20*/  VIADD R22, R22, 0x4 ;  /* 0x0000000416167836 */ /* 0x000fc60000000000 */
[----:B--2---:R1:W-:Y:S01]  /*0a30*/  STG.E.64 desc[UR6][R16.64+0x18], R12 ;  /* 0x0000180c10007986 */ /* 0x0043e2000c101b06 */
[----:B---3--:R-:W0:Y:S08]  /*0a40*/  F2I.F64.TRUNC R18, R18 ;  /* 0x0000001200127311 */ /* 0x008e30000030d100 */
[----:B0-----:R-:W0:Y:S02]  /*0a50*/  I2F.F64 R10, R18 ;  /* 0x00000012000a7312 */ /* 0x001e240000201c00 */
[----:B0-----:R1:W-:Y:S02]  /*0a60*/  STG.E.64 desc[UR6][R14.64+0x18], R10 ;  /* 0x0000180a0e007986 */ /* 0x0013e4000c101b06 */
.L_x_14:
[----:B------:R-:W-:Y:S05]  /*0a70*/  @!P1 BRA `(.L_x_6) ;  /* 0x0000000000749947 */ /* 0x000fea0003800000 */
[----:B------:R-:W-:-:S13]  /*0a80*/  ISETP.NE.AND P0, PT, R25, 0x1, PT ;  /* 0x000000011900780c */ /* 0x000fda0003f05270 */
[----:B-1----:R-:W-:-:S05]  /*0a90*/  @P0 IADD3 R11, PT, PT, R7, R22, RZ ;  /* 0x00000016070b0210 */ /* 0x002fca0007ffe0ff */
[----:B------:R-:W-:-:S05]  /*0aa0*/  @P0 IMAD.WIDE R10, R11, 0x8, R8 ;  /* 0x000000080b0a0825 */ /* 0x000fca00078e0208 */
[----:B------:R-:W2:Y:S01]  /*0ab0*/  @P0 LDG.E.64 R16, desc[UR6][R10.64] ;  /* 0x000000060a100981 */ /* 0x000ea2000c1e1b00 */
[----:B------:R-:W-:-:S04]  /*0ac0*/  @P0 IMAD.IADD R13, R22, 0x1, R23 ;  /* 0x00000001160d0824 */ /* 0x000fc800078e0217 */
[----:B------:R-:W-:-:S05]  /*0ad0*/  @P0 IMAD.WIDE R12, R13, 0x8, R8 ;  /* 0x000000080d0c0825 */ /* 0x000fca00078e0208 */
[----:B------:R-:W3:Y:S01]  /*0ae0*/  @P0 LDG.E.64 R14, desc[UR6][R12.64] ;  /* 0x000000060c0e0981 */ /* 0x000ee2000c1e1b00 */
[----:B--2---:R-:W0:Y:S03]  /*0af0*/  @P0 F2I.F64.TRUNC R28, R16 ;  /* 0x00000010001c0311 */ /* 0x004e26000030d100 */
[----:B---3--:R1:W-:Y:S05]  /*0b00*/  @P0 STG.E.64 desc[UR6][R10.64], R14 ;  /* 0x0000000e0a000986 */ /* 0x0083ea000c101b06 */
[----:B0-----:R-:W0:Y:S01]  /*0b10*/  @P0 I2F.F64 R28, R28 ;  /* 0x0000001c001c0312 */ /* 0x001e220000201c00 */
[----:B-1----:R-:W2:Y:S04]  /*0b20*/  @P0 LDG.E.64 R14, desc[UR6][R12.64+0x8] ;  /* 0x000008060c0e0981 */ /* 0x002ea8000c1e1b00 */
[----:B0-----:R0:W-:Y:S04]  /*0b30*/  @P0 STG.E.64 desc[UR6][R12.64], R28 ;  /* 0x0000001c0c000986 */ /* 0x0011e8000c101b06 */
[----:B------:R-:W3:Y:S01]  /*0b40*/  @P0 LDG.E.64 R20, desc[UR6][R10.64+0x8] ;  /* 0x000008060a140981 */ /* 0x000ee2000c1e1b00 */
[----:B------:R-:W-:Y:S01]  /*0b50*/  LOP3.LUT P1, RZ, R0, 0x1, RZ, 0xc0, !PT ;  /* 0x0000000100ff7812 */ /* 0x000fe2000782c0ff */
[----:B------:R-:W-:-:S12]  /*0b60*/  @P0 VIADD R22, R22, 0x2 ;  /* 0x0000000216160836 */ /* 0x000fd80000000000 */
[----:B------:R-:W-:-:S04]  /*0b70*/  @P1 IMAD.IADD R27, R7, 0x1, R22 ;  /* 0x00000001071b1824 */ /* 0x000fc800078e0216 */
[----:B------:R-:W-:Y:S01]  /*0b80*/  @P1 IMAD.WIDE R16, R27, 0x8, R8 ;  /* 0x000000081b101825 */ /* 0x000fe200078e0208 */
[----:B------:R-:W-:-:S05]  /*0b90*/  @P1 IADD3 R23, PT, PT, R22, R23, RZ ;  /* 0x0000001716171210 */ /* 0x000fca0007ffe0ff */
[----:B------:R-:W-:Y:S01]  /*0ba0*/  @P1 IMAD.WIDE R8, R23, 0x8, R8 ;  /* 0x0000000817081825 */ /* 0x000fe200078e0208 */
[----:B---3--:R-:W1:Y:S01]  /*0bb0*/  @P0 F2I.F64.TRUNC R18, R20 ;  /* 0x0000001400120311 */ /* 0x008e62000030d100 */
[----:B--2---:R3:W-:Y:S07]  /*0bc0*/  @P0 STG.E.64 desc[UR6][R10.64+0x8], R14 ;  /* 0x0000080e0a000986 */ /* 0x0047ee000c101b06 */
[----:B-1----:R-:W1:Y:S02]  /*0bd0*/  @P0 I2F.F64 R18, R18 ;  /* 0x0000001200120312 */ /* 0x002e640000201c00 */
[----:B-1----:R3:W-:Y:S04]  /*0be0*/  @P0 STG.E.64 desc[UR6][R12.64+0x8], R18 ;  /* 0x000008120c000986 */ /* 0x0027e8000c101b06 */
[----:B0-----:R-:W2:Y:S04]  /*0bf0*/  @P1 LDG.E.64 R28, desc[UR6][R16.64] ;  /* 0x00000006101c1981 */ /* 0x001ea8000c1e1b00 */
[----:B------:R-:W4:Y:S01]  /*0c00*/  @P1 LDG.E.64 R20, desc[UR6][R8.64] ;  /* 0x0000000608141981 */ /* 0x000f22000c1e1b00 */
[----:B--2---:R-:W0:Y:S08]  /*0c10*/  @P1 F2I.F64.TRUNC R22, R28 ;  /* 0x0000001c00161311 */ /* 0x004e30000030d100 */
[----:B0-----:R-:W0:Y:S01]  /*0c20*/  @P1 I2F.F64 R22, R22 ;  /* 0x0000001600161312 */ /* 0x001e220000201c00 */
[----:B----4-:R3:W-:Y:S04]  /*0c30*/  @P1 STG.E.64 desc[UR6][R16.64], R20 ;  /* 0x0000001410001986 */ /* 0x0107e8000c101b06 */
[----:B0-----:R3:W-:Y:S02]  /*0c40*/  @P1 STG.E.64 desc[UR6][R8.64], R22 ;  /* 0x0000001608001986 */ /* 0x0017e4000c101b06 */
.L_x_6:
[----:B012---:R-:W-:Y:S05]  /*0c50*/  BSYNC.RECONVERGENT B0 ;  /* 0x0000000000007941 */ /* 0x007fea0003800200 */
.L_x_5:
[----:B------:R-:W-:Y:S05]  /*0c60*/  WARPSYNC.ALL ;  /* 0x0000000000007948 */ /* 0x000fea0003800000 */
[----:B------:R-:W0:Y:S08]  /*0c70*/  LDC R0, c[0x0][0x38c] ;  /* 0x0000e300ff007b82 */ /* 0x000e300000000800 */
[----:B---3--:R-:W1:Y:S08]  /*0c80*/  LDC.64 R8, c[0x0][0x380] ;  /* 0x0000e000ff087b82 */ /* 0x008e700000000a00 */
[----:B------:R-:W-:Y:S01]  /*0c90*/  BAR.SYNC.DEFER_BLOCKING 0x0 ;  /* 0x0000000000007b1d */ /* 0x000fe20000010000 */
[----:B------:R-:W-:-:S05]  /*0ca0*/  IMAD.MOV.U32 R10, RZ, RZ, 0x1 ;  /* 0x00000001ff0a7424 */ /* 0x000fca00078e00ff */
[----:B------:R-:W2:Y:S01]  /*0cb0*/  LDCU UR4, c[0x0][0x388] ;  /* 0x00007100ff0477ac */ /* 0x000ea20008000800 */
[----:B0-----:R-:W-:-:S04]  /*0cc0*/  IMAD R15, R5, R0, R5 ;  /* 0x00000000050f7224 */ /* 0x001fc800078e0205 */
[----:B-1----:R-:W-:-:S06]  /*0cd0*/  IMAD.WIDE R14, R15, 0x8, R8 ;  /* 0x000000080f0e7825 */ /* 0x002fcc00078e0208 */
[----:B------:R-:W3:Y:S01]  /*0ce0*/  LDG.E.64 R14, desc[UR6][R14.64] ;  /* 0x000000060e0e7981 */ /* 0x000ee2000c1e1b00 */
[----:B------:R-:W-:-:S04]  /*0cf0*/  IMAD R11, R5, R0, R2 ;  /* 0x00000000050b7224 */ /* 0x000fc800078e0202 */
[----:B------:R-:W-:-:S05]  /*0d00*/  IMAD.WIDE R8, R11, 0x8, R8 ;  /* 0x000000080b087825 */ /* 0x000fca00078e0208 */
[----:B------:R-:W4:Y:S01]  /*0d10*/  LDG.E.64 R12, desc[UR6][R8.64] ;  /* 0x00000006080c7981 */ /* 0x000f22000c1e1b00 */
[----:B--2---:R-:W-:Y:S01]  /*0d20*/  UISETP.GE.U32.AND UP0, UPT, UR4, 0x4, UPT ;  /* 0x000000040400788c */ /* 0x004fe2000bf06070 */
[----:B------:R-:W-:Y:S01]  /*0d30*/  BSSY.RECONVERGENT B0, `(.L_x_15) ;  /* 0x0000012000007945 */ /* 0x000fe20003800200 */
[----:B---3--:R-:W0:Y:S01]  /*0d40*/  MUFU.RCP64H R11, R15 ;  /* 0x0000000f000b7308 */ /* 0x008e220000001800 */
[----:B----4-:R-:W-:Y:S01]  /*0d50*/  FSETP.GEU.AND P1, PT, |R13|, 6.5827683646048100446e-37, PT ;  /* 0x036000000d00780b */ /* 0x010fe20003f2e200 */
[----:B0-----:R-:W-:-:S08]  /*0d60*/  DFMA R16, -R14, R10, 1 ;  /* 0x3ff000000e10742b */ /* 0x001fd0000000010a */
[----:B------:R-:W-:-:S08]  /*0d70*/  DFMA R16, R16, R16, R16 ;  /* 0x000000101010722b */ /* 0x000fd00000000010 */
[----:B------:R-:W-:-:S08]  /*0d80*/  DFMA R16, R10, R16, R10 ;  /* 0x000000100a10722b */ /* 0x000fd0000000000a */
[----:B------:R-:W-:-:S08]  /*0d90*/  DFMA R18, -R14, R16, 1 ;  /* 0x3ff000000e12742b */ /* 0x000fd00000000110 */
[----:B------:R-:W-:-:S08]  /*0da0*/  DFMA R18, R16, R18, R16 ;  /* 0x000000121012722b */ /* 0x000fd00000000010 */
[----:B------:R-:W-:-:S08]  /*0db0*/  DMUL R10, R12, R18 ;  /* 0x000000120c0a7228 */ /* 0x000fd00000000000 */
[----:B------:R-:W-:-:S08]  /*0dc0*/  DFMA R16, -R14, R10, R12 ;  /* 0x0000000a0e10722b */ /* 0x000fd0000000010c */
[----:B------:R-:W-:-:S10]  /*0dd0*/  DFMA R10, R18, R16, R10 ;  /* 0x00000010120a722b */ /* 0x000fd4000000000a */
[----:B------:R-:W-:-:S05]  /*0de0*/  FFMA R0, RZ, R15, R11 ;  /* 0x0000000fff007223 */ /* 0x000fca000000000b */
[----:B------:R-:W-:-:S13]  /*0df0*/  FSETP.GT.AND P0, PT, |R0|, 1.469367938527859385e-39, PT ;  /* 0x001000000000780b */ /* 0x000fda0003f04200 */
[----:B------:R-:W-:Y:S05]  /*0e00*/  @P0 BRA P1, `(.L_x_16) ;  /* 0x0000000000100947 */ /* 0x000fea0000800000 */
[----:B------:R-:W-:-:S07]  /*0e10*/  MOV R0, 0xe30 ;  /* 0x00000e3000007802 */ /* 0x000fce0000000f00 */
[----:B------:R-:W-:Y:S05]  /*0e20*/  CALL.REL.NOINC `($__internal_0_$__cuda_sm20_div_rn_f64_full) ;  /* 0x0000000400a07944 */ /* 0x000fea0003c00000 */
[----:B------:R-:W-:Y:S02]  /*0e30*/  IMAD.MOV.U32 R10, RZ, RZ, R18 ;  /* 0x000000ffff0a7224 */ /* 0x000fe400078e0012 */
[----:B------:R-:W-:-:S07]  /*0e40*/  IMAD.MOV.U32 R11, RZ, RZ, R19 ;  /* 0x000000ffff0b7224 */ /* 0x000fce00078e0013 */
.L_x_16:
[----:B------:R-:W-:Y:S05]  /*0e50*/  BSYNC.RECONVERGENT B0 ;  /* 0x0000000000007941 */ /* 0x000fea0003800200 */
.L_x_15:
[----:B------:R0:W-:Y:S01]  /*0e60*/  STG.E.64 desc[UR6][R8.64], R10 ;  /* 0x0000000a08007986 */ /* 0x0001e2000c101b06 */
[----:B------:R-:W-:Y:S01]  /*0e70*/  MOV R0, RZ ;  /* 0x000000ff00007202 */ /* 0x000fe20000000f00 */
[----:B------:R-:W-:Y:S06]  /*0e80*/  BAR.SYNC.DEFER_BLOCKING 0x0 ;  /* 0x0000000000007b1d */ /* 0x000fec0000010000 */
[----:B------:R-:W-:Y:S05]  /*0e90*/  BRA.U !UP0, `(.L_x_17) ;  /* 0x0000000108c47547 */ /* 0x000fea000b800000 */
[----:B------:R-:W1:Y:S01]  /*0ea0*/  LDC R27, c[0x0][0x38c] ;  /* 0x0000e300ff1b7b82 */ /* 0x000e620000000800 */
[----:B------:R-:W-:-:S07]  /*0eb0*/  UMOV UR4, URZ ;  /* 0x000000ff00047c82 */ /* 0x000fce0008000000 */
[----:B0-----:R-:W0:Y:S02]  /*0ec0*/  LDC.64 R10, c[0x0][0x380] ;  /* 0x0000e000ff0a7b82 */ /* 0x001e240000000a00 */
.L_x_19:
[----:B01----:R-:W-:-:S04]  /*0ed0*/  IMAD R15, R27, UR4, R5 ;  /* 0x000000041b0f7c24 */ /* 0x003fc8000f8e0205 */
[----:B0-----:R-:W-:-:S05]  /*0ee0*/  IMAD.WIDE R14, R15, 0x8, R10 ;  /* 0x000000080f0e7825 */ /* 0x001fca00078e020a */
[----:B------:R-:W2:Y:S01]  /*0ef0*/  LDG.E.64 R12, desc[UR6][R14.64] ;  /* 0x000000060e0c7981 */ /* 0x000ea2000c1e1b00 */
[----:B------:R-:W-:-:S04]  /*0f00*/  IMAD R21, R27, UR4, R2 ;  /* 0x000000041b157c24 */ /* 0x000fc8000f8e0202 */
[----:B------:R-:W-:Y:S01]  /*0f10*/  IMAD.WIDE R20, R21, 0x8, R10 ;  /* 0x0000000815147825 */ /* 0x000fe200078e020a */
[----:B--2---:R-:W-:-:S06]  /*0f20*/  DSETP.NEU.AND P0, PT, R12, RZ, PT ;  /* 0x000000ff0c00722a */ /* 0x004fcc0003f0d000 */
[----:B------:R-:W-:-:S13]  /*0f30*/  ISETP.EQ.OR P0, PT, R5, UR4, !P0 ;  /* 0x0000000405007c0c */ /* 0x000fda000c702670 */
[----:B------:R-:W2:Y:S04]  /*0f40*/  @!P0 LDG.E.64 R18, desc[UR6][R20.64] ;  /* 0x0000000614128981 */ /* 0x000ea8000c1e1b00 */
[----:B------:R-:W2:Y:S02]  /*0f50*/  @!P0 LDG.E.64 R16, desc[UR6][R8.64] ;  /* 0x0000000608108981 */ /* 0x000ea4000c1e1b00 */
[----:B--2---:R-:W-:Y:S01]  /*0f60*/  @!P0 DFMA R16, -R12, R16, R18 ;  /* 0x000000100c10822b */ /* 0x004fe20000000112 */
[----:B------:R-:W-:-:S06]  /*0f70*/  IMAD.WIDE R18, R27, 0x8, R14 ;  /* 0x000000081b127825 */ /* 0x000fcc00078e020e */
[----:B------:R0:W-:Y:S04]  /*0f80*/  @!P0 STG.E.64 desc[UR6][R20.64], R16 ;  /* 0x0000001014008986 */ /* 0x0001e8000c101b06 */
[----:B------:R-:W2:Y:S01]  /*0f90*/  LDG.E.64 R12, desc[UR6][R18.64] ;  /* 0x00000006120c7981 */ /* 0x000ea2000c1e1b00 */
[----:B------:R-:W-:Y:S01]  /*0fa0*/  UIADD3 UR5, UPT, UPT, UR4, 0x1, URZ ;  /* 0x0000000104057890 */ /* 0x000fe2000fffe0ff */
[----:B------:R-:W-:Y:S01]  /*0fb0*/  IMAD.WIDE R22, R27, 0x8, R20 ;  /* 0x000000081b167825 */ /* 0x000fe200078e0214 */
[----:B--2---:R-:W-:-:S06]  /*0fc0*/  DSETP.NEU.AND P0, PT, R12, RZ, PT ;  /* 0x000000ff0c00722a */ /* 0x004fcc0003f0d000 */
[----:B------:R-:W-:-:S13]  /*0fd0*/  ISETP.EQ.OR P0, PT, R5, UR5, !P0 ;  /* 0x0000000505007c0c */ /* 0x000fda000c702670 */
[----:B0-----:R-:W2:Y:S04]  /*0fe0*/  @!P0 LDG.E.64 R16, desc[UR6][R22.64] ;  /* 0x0000000616108981 */ /* 0x001ea8000c1e1b00 */
        /* <DEDUP_REMOVED lines=17> */
[----:B------:R-:W-:-:S06]  /*1100*/  UIADD3 UR4, UPT, UPT, UR4, 0x4, URZ ;  /* 0x0000000404047890 */ /* 0x000fcc000fffe0ff */
[----:B------:R-:W-:Y:S01]  /*1110*/  ISETP.NE.AND P1, PT, R4, UR4, PT ;  /* 0x0000000404007c0c */ /* 0x000fe2000bf25270 */
[----:B--2---:R-:W-:-:S06]  /*1120*/  DSETP.NEU.AND P0, PT, R16, RZ, PT ;  /* 0x000000ff1000722a */ /* 0x004fcc0003f0d000 */
[----:B------:R-:W-:-:S13]  /*1130*/  ISETP.EQ.OR P0, PT, R5, UR5, !P0 ;  /* 0x0000000505007c0c */ /* 0x000fda000c702670 */
[----:B0-----:R-:W-:Y:S05]  /*1140*/  @P0 BRA `(.L_x_18) ;  /* 0x0000000000100947 */ /* 0x001fea0003800000 */
[----:B------:R-:W2:Y:S04]  /*1150*/  LDG.E.64 R18, desc[UR6][R14.64] ;  /* 0x000000060e127981 */ /* 0x000ea8000c1e1b00 */
[----:B------:R-:W2:Y:S02]  /*1160*/  LDG.E.64 R12, desc[UR6][R8.64] ;  /* 0x00000006080c7981 */ /* 0x000ea4000c1e1b00 */
[----:B--2---:R-:W-:-:S07]  /*1170*/  DFMA R12, -R16, R12, R18 ;  /* 0x0000000c100c722b */ /* 0x004fce0000000112 */
[----:B------:R0:W-:Y:S04]  /*1180*/  STG.E.64 desc[UR6][R14.64], R12 ;  /* 0x0000000c0e007986 */ /* 0x0001e8000c101b06 */
.L_x_18:
[----:B------:R-:W-:Y:S05]  /*1190*/  @P1 BRA `(.L_x_19) ;  /* 0xfffffffc004c1947 */ /* 0x000fea000383ffff */
[----:B------:R-:W-:-:S07]  /*11a0*/  IMAD.MOV.U32 R0, RZ, RZ, R4 ;  /* 0x000000ffff007224 */ /* 0x000fce00078e0004 */
.L_x_17:
[----:B------:R-:W-:-:S13]  /*11b0*/  ISETP.NE.AND P0, PT, R3, RZ, PT ;  /* 0x000000ff0300720c */ /* 0x000fda0003f05270 */
[----:B------:R-:W-:Y:S05]  /*11c0*/  @!P0 BRA `(.L_x_20) ;  /* 0x0000000000a08947 */ /* 0x000fea0003800000 */
[----:B------:R-:W1:Y:S08]  /*11d0*/  LDC R21, c[0x0][0x38c] ;  /* 0x0000e300ff157b82 */ /* 0x000e700000000800 */
[----:B0-----:R-:W0:Y:S01]  /*11e0*/  LDC.64 R12, c[0x0][0x380] ;  /* 0x0000e000ff0c7b82 */ /* 0x001e220000000a00 */
[----:B-1----:R-:W-:-:S04]  /*11f0*/  IMAD R11, R0, R21, R5 ;  /* 0x00000015000b7224 */ /* 0x002fc800078e0205 */
[----:B0-----:R-:W-:-:S05]  /*1200*/  IMAD.WIDE R10, R11, 0x8, R12 ;  /* 0x000000080b0a7825 */ /* 0x001fca00078e020c */
[----:B------:R-:W2:Y:S01]  /*1210*/  LDG.E.64 R14, desc[UR6][R10.64] ;  /* 0x000000060a0e7981 */ /* 0x000ea2000c1e1b00 */
[----:B------:R-:W-:Y:S01]  /*1220*/  IMAD R17, R0, R21, R2 ;  /* 0x0000001500117224 */ /* 0x000fe200078e0202 */
[----:B------:R-:W-:-:S03]  /*1230*/  ISETP.NE.AND P1, PT, R3, 0x1, PT ;  /* 0x000000010300780c */ /* 0x000fc60003f25270 */
[----:B------:R-:W-:Y:S01]  /*1240*/  IMAD.WIDE R12, R17, 0x8, R12 ;  /* 0x00000008110c7825 */ /* 0x000fe200078e020c */
[----:B--2---:R-:W-:-:S06]  /*1250*/  DSETP.NEU.AND P0, PT, R14, RZ, PT ;  /* 0x000000ff0e00722a */ /* 0x004fcc0003f0d000 */
[----:B------:R-:W-:-:S13]  /*1260*/  ISETP.EQ.OR P0, PT, R0, R5, !P0 ;  /* 0x000000050000720c */ /* 0x000fda0004702670 */
[----:B------:R-:W-:Y:S05]  /*1270*/  @P0 BRA `(.L_x_21) ;  /* 0x0000000000100947 */ /* 0x000fea0003800000 */
[----:B------:R-:W2:Y:S04]  /*1280*/  LDG.E.64 R18, desc[UR6][R12.64] ;  /* 0x000000060c127981 */ /* 0x000ea8000c1e1b00 */
[----:B------:R-:W2:Y:S02]  /*1290*/  LDG.E.64 R16, desc[UR6][R8.64] ;  /* 0x0000000608107981 */ /* 0x000ea4000c1e1b00 */
[----:B--2---:R-:W-:-:S07]  /*12a0*/  DFMA R16, -R14, R16, R18 ;  /* 0x000000100e10722b */ /* 0x004fce0000000112 */
[----:B------:R0:W-:Y:S04]  /*12b0*/  STG.E.64 desc[UR6][R12.64], R16 ;  /* 0x000000100c007986 */ /* 0x0001e8000c101b06 */
.L_x_21:
[----:B------:R-:W-:Y:S05]  /*12c0*/  @!P1 BRA `(.L_x_20) ;  /* 0x0000000000609947 */ /* 0x000fea0003800000 */
[----:B------:R-:W-:-:S05]  /*12d0*/  IMAD.WIDE R10, R21, 0x8, R10 ;  /* 0x00000008150a7825 */ /* 0x000fca00078e020a */
[----:B------:R-:W2:Y:S01]  /*12e0*/  LDG.E.64 R14, desc[UR6][R10.64] ;  /* 0x000000060a0e7981 */ /* 0x000ea2000c1e1b00 */
[----:B0-----:R-:W-:Y:S01]  /*12f0*/  VIADD R16, R0, 0x1 ;  /* 0x0000000100107836 */ /* 0x001fe20000000000 */
[----:B------:R-:W-:Y:S01]  /*1300*/  ISETP.NE.AND P1, PT, R3, 0x2, PT ;  /* 0x000000020300780c */ /* 0x000fe20003f25270 */
        /* <DEDUP_REMOVED lines=8> */
.L_x_22:
[----:B------:R-:W-:Y:S05]  /*1390*/  @!P1 BRA `(.L_x_20) ;  /* 0x00000000002c9947 */ /* 0x000fea0003800000 */
[----:B------:R-:W-:-:S06]  /*13a0*/  IMAD.WIDE R10, R21, 0x8, R10 ;  /* 0x00000008150a7825 */ /* 0x000fcc00078e020a */
[----:B------:R-:W2:Y:S01]  /*13b0*/  LDG.E.64 R10, desc[UR6][R10.64] ;  /* 0x000000060a0a7981 */ /* 0x000ea2000c1e1b00 */
[----:B------:R-:W-:Y:S02]  /*13c0*/  VIADD R0, R0, 0x2 ;  /* 0x0000000200007836 */ /* 0x000fe40000000000 */
[----:B0-----:R-:W-:Y:S01]  /*13d0*/  IMAD.WIDE R12, R21, 0x8, R12 ;  /* 0x00000008150c7825 */ /* 0x001fe200078e020c */
[----:B--2---:R-:W-:-:S06]  /*13e0*/  DSETP.NEU.AND P0, PT, R10, RZ, PT ;  /* 0x000000ff0a00722a */ /* 0x004fcc0003f0d000 */
[----:B------:R-:W-:-:S13]  /*13f0*/  ISETP.EQ.OR P0, PT, R0, R5, !P0 ;  /* 0x000000050000720c */ /* 0x000fda0004702670 */
[----:B------:R-:W-:Y:S05]  /*1400*/  @P0 BRA `(.L_x_20) ;  /* 0x0000000000100947 */ /* 0x000fea0003800000 */
[----:B------:R-:W2:Y:S04]  /*1410*/  LDG.E.64 R8, desc[UR6][R8.64] ;  /* 0x0000000608087981 */ /* 0x000ea8000c1e1b00 */
[----:B------:R-:W2:Y:S02]  /*1420*/  LDG.E.64 R14, desc[UR6][R12.64] ;  /* 0x000000060c0e7981 */ /* 0x000ea4000c1e1b00 */
[----:B--2---:R-:W-:-:S07]  /*1430*/  DFMA R14, -R10, R8, R14 ;  /* 0x000000080a0e722b */ /* 0x004fce000000010e */
[----:B------:R1:W-:Y:S04]  /*1440*/  STG.E.64 desc[UR6][R12.64], R14 ;  /* 0x0000000e0c007986 */ /* 0x0003e8000c101b06 */
.L_x_20:
[----:B------:R-:W2:Y:S01]  /*1450*/  LDCU UR4, c[0x0][0x388] ;  /* 0x00007100ff0477ac */ /* 0x000ea20008000800 */
[----:B------:R-:W-:Y:S01]  /*1460*/  IADD3 R5, PT, PT, R5, 0x1, RZ ;  /* 0x0000000105057810 */ /* 0x000fe20007ffe0ff */
[----:B------:R-:W-:Y:S03]  /*1470*/  BAR.SYNC.DEFER_BLOCKING 0x0 ;  /* 0x0000000000007b1d */ /* 0x000fe60000010000 */
[----:B--2---:R-:W-:-:S13]  /*1480*/  ISETP.NE.AND P0, PT, R5, UR4, PT ;  /* 0x0000000405007c0c */ /* 0x004fda000bf05270 */
[----:B------:R-:W-:Y:S05]  /*1490*/  @P0 BRA `(.L_x_23) ;  /* 0xffffffec00200947 */ /* 0x000fea000383ffff */
[----:B------:R-:W-:Y:S05]  /*14a0*/  EXIT ;  /* 0x000000000000794d */ /* 0x000fea0003800000 */
        .weak           $__internal_0_$__cuda_sm20_div_rn_f64_full
        .type           $__internal_0_$__cuda_sm20_div_rn_f64_full,@function
        .size           $__internal_0_$__cuda_sm20_div_rn_f64_full,(.L_x_35 - $__internal_0_$__cuda_sm20_div_rn_f64_full)
$__internal_0_$__cuda_sm20_div_rn_f64_full:
[----:B------:R-:W-:Y:S01]  /*14b0*/  IMAD.MOV.U32 R11, RZ, RZ, R13 ;  /* 0x000000ffff0b7224 */ /* 0x000fe200078e000d */
[C---:B------:R-:W-:Y:S01]  /*14c0*/  FSETP.GEU.AND P0, PT, |R15|.reuse, 1.469367938527859385e-39, PT ;  /* 0x001000000f00780b */ /* 0x040fe20003f0e200 */
[----:B------:R-:W-:Y:S01]  /*14d0*/  IMAD.MOV.U32 R10, RZ, RZ, R12 ;  /* 0x000000ffff0a7224 */ /* 0x000fe200078e000c */
[----:B------:R-:W-:Y:S01]  /*14e0*/  LOP3.LUT R12, R15, 0x800fffff, RZ, 0xc0, !PT ;  /* 0x800fffff0f0c7812 */ /* 0x000fe200078ec0ff */
[----:B------:R-:W-:Y:S01]  /*14f0*/  IMAD.MOV.U32 R18, RZ, RZ, 0x1 ;  /* 0x00000001ff127424 */ /* 0x000fe200078e00ff */
[C---:B------:R-:W-:Y:S01]  /*1500*/  FSETP.GEU.AND P2, PT, |R11|.reuse, 1.469367938527859385e-39, PT ;  /* 0x001000000b00780b */ /* 0x040fe20003f4e200 */
[----:B------:R-:W-:Y:S01]  /*1510*/  BSSY.RECONVERGENT B1, `(.L_x_24) ;  /* 0x0000053000017945 */ /* 0x000fe20003800200 */
[----:B------:R-:W-:Y:S01]  /*1520*/  LOP3.LUT R13, R12, 0x3ff00000, RZ, 0xfc, !PT ;  /* 0x3ff000000c0d7812 */ /* 0x000fe200078efcff */
[----:B------:R-:W-:Y:S01]  /*1530*/  IMAD.MOV.U32 R12, RZ, RZ, R14 ;  /* 0x000000ffff0c7224 */ /* 0x000fe200078e000e */
[----:B------:R-:W-:Y:S02]  /*1540*/  LOP3.LUT R27, R11, 0x7ff00000, RZ, 0xc0, !PT ;  /* 0x7ff000000b1b7812 */ /* 0x000fe400078ec0ff */
[----:B------:R-:W-:-:S02]  /*1550*/  LOP3.LUT R29, R15, 0x7ff00000, RZ, 0xc0, !PT ;  /* 0x7ff000000f1d7812 */ /* 0x000fc400078ec0ff */
[----:B------:R-:W-:Y:S01]  /*1560*/  MOV R28, 0x1ca00000 ;  /* 0x1ca00000001c7802 */ /* 0x000fe20000000f00 */
[----:B------:R-:W-:Y:S01]  /*1570*/  @!P0 DMUL R12, R14, 8.98846567431157953865e+307 ;  /* 0x7fe000000e0c8828 */ /* 0x000fe20000000000 */
[----:B------:R-:W-:-:S03]  /*1580*/  ISETP.GE.U32.AND P1, PT, R27, R29, PT ;  /* 0x0000001d1b00720c */ /* 0x000fc60003f26070 */
[----:B------:R-:W-:Y:S01]  /*1590*/  @!P2 LOP3.LUT R16, R15, 0x7ff00000, RZ, 0xc0, !PT ;  /* 0x7ff000000f10a812 */ /* 0x000fe200078ec0ff */
[----:B------:R-:W-:Y:S01]  /*15a0*/  @!P2 IMAD.MOV.U32 R20, RZ, RZ, RZ ;  /* 0x000000ffff14a224 */ /* 0x000fe200078e00ff */
[----:B------:R-:W0:Y:S01]  /*15b0*/  MUFU.RCP64H R19, R13 ;  /* 0x0000000d00137308 */ /* 0x000e220000001800 */
[C---:B------:R-:W-:Y:S02]  /*15c0*/  SEL R17, R28.reuse, 0x63400000, !P1 ;  /* 0x634000001c117807 */ /* 0x040fe40004800000 */
[----:B------:R-:W-:Y:S01]  /*15d0*/  @!P2 ISETP.GE.U32.AND P3, PT, R27, R16, PT ;  /* 0x000000101b00a20c */ /* 0x000fe20003f66070 */
[----:B------:R-:W-:Y:S01]  /*15e0*/  IMAD.MOV.U32 R16, RZ, RZ, R10 ;  /* 0x000000ffff107224 */ /* 0x000fe200078e000a */
[----:B------:R-:W-:Y:S02]  /*15f0*/  LOP3.LUT R17, R17, 0x800fffff, R11, 0xf8, !PT ;  /* 0x800fffff11117812 */ /* 0x000fe400078ef80b */
[----:B------:R-:W-:Y:S02]  /*1600*/  @!P2 SEL R21, R28, 0x63400000, !P3 ;  /* 0x634000001c15a807 */ /* 0x000fe40005800000 */
[----:B------:R-:W-:-:S02]  /*1610*/  @!P0 LOP3.LUT R29, R13, 0x7ff00000, RZ, 0xc0, !PT ;  /* 0x7ff000000d1d8812 */ /* 0x000fc400078ec0ff */
[----:B------:R-:W-:-:S04]  /*1620*/  @!P2 LOP3.LUT R21, R21, 0x80000000, R11, 0xf8, !PT ;  /* 0x800000001515a812 */ /* 0x000fc800078ef80b */
[----:B------:R-:W-:-:S06]  /*1630*/  @!P2 LOP3.LUT R21, R21, 0x100000, RZ, 0xfc, !PT ;  /* 0x001000001515a812 */ /* 0x000fcc00078efcff */
[----:B------:R-:W-:Y:S02]  /*1640*/  @!P2 DFMA R16, R16, 2, -R20 ;  /* 0x400000001010a82b */ /* 0x000fe40000000814 */
[----:B0-----:R-:W-:-:S08]  /*1650*/  DFMA R20, R18, -R12, 1 ;  /* 0x3ff000001214742b */ /* 0x001fd0000000080c */
[----:B------:R-:W-:-:S08]  /*1660*/  DFMA R20, R20, R20, R20 ;  /* 0x000000141414722b */ /* 0x000fd00000000014 */
[----:B------:R-:W-:-:S08]  /*1670*/  DFMA R20, R18, R20, R18 ;  /* 0x000000141214722b */ /* 0x000fd00000000012 */
[----:B------:R-:W-:-:S08]  /*1680*/  DFMA R18, R20, -R12, 1 ;  /* 0x3ff000001412742b */ /* 0x000fd0000000080c */
[----:B------:R-:W-:-:S08]  /*1690*/  DFMA R18, R20, R18, R20 ;  /* 0x000000121412722b */ /* 0x000fd00000000014 */
[----:B------:R-:W-:-:S08]  /*16a0*/  DMUL R20, R18, R16 ;  /* 0x0000001012147228 */ /* 0x000fd00000000000 */
[----:B------:R-:W-:-:S08]  /*16b0*/  DFMA R22, R20, -R12, R16 ;  /* 0x8000000c1416722b */ /* 0x000fd00000000010 */
[----:B------:R-:W-:Y:S01]  /*16c0*/  DFMA R22, R18, R22, R20 ;  /* 0x000000161216722b */ /* 0x000fe20000000014 */
[----:B------:R-:W-:Y:S02]  /*16d0*/  MOV R20, R27 ;  /* 0x0000001b00147202 */ /* 0x000fe40000000f00 */
[----:B------:R-:W-:-:S05]  /*16e0*/  @!P2 LOP3.LUT R20, R17, 0x7ff00000, RZ, 0xc0, !PT ;  /* 0x7ff000001114a812 */ /* 0x000fca00078ec0ff */
[----:B------:R-:W-:-:S05]  /*16f0*/  VIADD R18, R20, 0xffffffff ;  /* 0xffffffff14127836 */ /* 0x000fca0000000000 */
[----:B------:R-:W-:Y:S01]  /*1700*/  ISETP.GT.U32.AND P0, PT, R18, 0x7feffffe, PT ;  /* 0x7feffffe1200780c */ /* 0x000fe20003f04070 */
[----:B------:R-:W-:-:S05]  /*1710*/  VIADD R18, R29, 0xffffffff ;  /* 0xffffffff1d127836 */ /* 0x000fca0000000000 */
[----:B------:R-:W-:-:S13]  /*1720*/  ISETP.GT.U32.OR P0, PT, R18, 0x7feffffe, P0 ;  /* 0x7feffffe1200780c */ /* 0x000fda0000704470 */
[----:B------:R-:W-:Y:S05]  /*1730*/  @P0 BRA `(.L_x_25) ;  /* 0x00000000006c0947 */ /* 0x000fea0003800000 */
[----:B------:R-:W-:-:S04]  /*1740*/  LOP3.LUT R18, R15, 0x7ff00000, RZ, 0xc0, !PT ;  /* 0x7ff000000f127812 */ /* 0x000fc800078ec0ff */
[CC--:B------:R-:W-:Y:S02]  /*1750*/  VIADDMNMX R10, R27.reuse, -R18.reuse, 0xb9600000, !PT ;  /* 0xb96000001b0a7446 */ /* 0x0c0fe40007800912 */
[----:B------:R-:W-:Y:S02]  /*1760*/  ISETP.GE.U32.AND P0, PT, R27, R18, PT ;  /* 0x000000121b00720c */ /* 0x000fe40003f06070 */
[----:B------:R-:W-:Y:S02]  /*1770*/  VIMNMX R10, PT, PT, R10, 0x46a00000, PT ;  /* 0x46a000000a0a7848 */ /* 0x000fe40003fe0100 */
[----:B------:R-:W-:-:S05]  /*1780*/  SEL R11, R28, 0x63400000, !P0 ;  /* 0x634000001c0b7807 */ /* 0x000fca0004000000 */
[----:B------:R-:W-:Y:S02]  /*1790*/  IMAD.IADD R20, R10, 0x1, -R11 ;  /* 0x000000010a147824 */ /* 0x000fe400078e0a0b */
[----:B------:R-:W-:-:S03]  /*17a0*/  IMAD.MOV.U32 R10, RZ, RZ, RZ ;  /* 0x000000ffff0a7224 */ /* 0x000fc600078e00ff */
[----:B------:R-:W-:-:S06]  /*17b0*/  IADD3 R11, PT, PT, R20, 0x7fe00000, RZ ;  /* 0x7fe00000140b7810 */ /* 0x000fcc0007ffe0ff */
[----:B------:R-:W-:-:S10]  /*17c0*/  DMUL R18, R22, R10 ;  /* 0x0000000a16127228 */ /* 0x000fd40000000000 */
[----:B------:R-:W-:-:S13]  /*17d0*/  FSETP.GTU.AND P0, PT, |R19|, 1.469367938527859385e-39, PT ;  /* 0x001000001300780b */ /* 0x000fda0003f0c200 */
[----:B------:R-:W-:Y:S05]  /*17e0*/  @P0 BRA `(.L_x_26) ;  /* 0x0000000000940947 */ /* 0x000fea0003800000 */
[----:B------:R-:W-:-:S06]  /*17f0*/  DFMA R12, R22, -R12, R16 ;  /* 0x8000000c160c722b */ /* 0x000fcc0000000010 */
[----:B------:R-:W-:-:S04]  /*1800*/  IMAD.MOV.U32 R12, RZ, RZ, RZ ;  /* 0x000000ffff0c7224 */ /* 0x000fc800078e00ff */
[C---:B------:R-:W-:Y:S02]  /*1810*/  FSETP.NEU.AND P0, PT, R13.reuse, RZ, PT ;  /* 0x000000ff0d00720b */ /* 0x040fe40003f0d000 */
[----:B------:R-:W-:-:S04]  /*1820*/  LOP3.LUT R15, R13, 0x80000000, R15, 0x48, !PT ;  /* 0x800000000d0f7812 */ /* 0x000fc800078e480f */
[----:B------:R-:W-:-:S07]  /*1830*/  LOP3.LUT R13, R15, R11, RZ, 0xfc, !PT ;  /* 0x0000000b0f0d7212 */ /* 0x000fce00078efcff */
[----:B------:R-:W-:Y:S05]  /*1840*/  @!P0 BRA `(.L_x_26) ;  /* 0x00000000007c8947 */ /* 0x000fea0003800000 */
[----:B------:R-:W-:Y:S01]  /*1850*/  IADD3 R11, PT, PT, -R20, RZ, RZ ;  /* 0x000000ff140b7210 */ /* 0x000fe20007ffe1ff */
[----:B------:R-:W-:Y:S01]  /*1860*/  IMAD.MOV.U32 R10, RZ, RZ, RZ ;  /* 0x000000ffff0a7224 */ /* 0x000fe200078e00ff */
[----:B------:R-:W-:-:S05]  /*1870*/  DMUL.RP R12, R22, R12 ;  /* 0x0000000c160c7228 */ /* 0x000fca0000008000 */
[----:B------:R-:W-:-:S05]  /*1880*/  DFMA R10, R18, -R10, R22 ;  /* 0x8000000a120a722b */ /* 0x000fca0000000016 */
[----:B------:R-:W-:Y:S02]  /*1890*/  LOP3.LUT R15, R13, R15, RZ, 0x3c, !PT ;  /* 0x0000000f0d0f7212 */ /* 0x000fe400078e3cff */
[----:B------:R-:W-:-:S04]  /*18a0*/  IADD3 R10, PT, PT, -R20, -0x43300000, RZ ;  /* 0xbcd00000140a7810 */ /* 0x000fc80007ffe1ff */
[----:B------:R-:W-:-:S04]  /*18b0*/  FSETP.NEU.AND P0, PT, |R11|, R10, PT ;  /* 0x0000000a0b00720b */ /* 0x000fc80003f0d200 */
[----:B------:R-:W-:Y:S02]  /*18c0*/  FSEL R18, R12, R18, !P0 ;  /* 0x000000120c127208 */ /* 0x000fe40004000000 */
[----:B------:R-:W-:Y:S01]  /*18d0*/  FSEL R19, R15, R19, !P0 ;  /* 0x000000130f137208 */ /* 0x000fe20004000000 */
[----:B------:R-:W-:Y:S06]  /*18e0*/  BRA `(.L_x_26) ;  /* 0x0000000000547947 */ /* 0x000fec0003800000 */
.L_x_25:
[----:B------:R-:W-:-:S14]  /*18f0*/  DSETP.NAN.AND P0, PT, R10, R10, PT ;  /* 0x0000000a0a00722a */ /* 0x000fdc0003f08000 */
[----:B------:R-:W-:Y:S05]  /*1900*/  @P0 BRA `(.L_x_27) ;  /* 0x0000000000440947 */ /* 0x000fea0003800000 */
[----:B------:R-:W-:-:S14]  /*1910*/  DSETP.NAN.AND P0, PT, R14, R14, PT ;  /* 0x0000000e0e00722a */ /* 0x000fdc0003f08000 */
[----:B------:R-:W-:Y:S05]  /*1920*/  @P0 BRA `(.L_x_28) ;  /* 0x0000000000300947 */ /* 0x000fea0003800000 */
[----:B------:R-:W-:Y:S01]  /*1930*/  ISETP.NE.AND P0, PT, R20, R29, PT ;  /* 0x0000001d1400720c */ /* 0x000fe20003f05270 */
[----:B------:R-:W-:Y:S01]  /*1940*/  IMAD.MOV.U32 R18, RZ, RZ, 0x0 ;  /* 0x00000000ff127424 */ /* 0x000fe200078e00ff */
[----:B------:R-:W-:-:S11]  /*1950*/  MOV R19, 0xfff80000 ;  /* 0xfff8000000137802 */ /* 0x000fd60000000f00 */
[----:B------:R-:W-:Y:S05]  /*1960*/  @!P0 BRA `(.L_x_26) ;  /* 0x0000000000348947 */ /* 0x000fea0003800000 */
[----:B------:R-:W-:Y:S02]  /*1970*/  ISETP.NE.AND P0, PT, R20, 0x7ff00000, PT ;  /* 0x7ff000001400780c */ /* 0x000fe40003f05270 */
[----:B------:R-:W-:Y:S02]  /*1980*/  LOP3.LUT R19, R11, 0x80000000, R15, 0x48, !PT ;  /* 0x800000000b137812 */ /* 0x000fe400078e480f */
[----:B------:R-:W-:-:S13]  /*1990*/  ISETP.EQ.OR P0, PT, R29, RZ, !P0 ;  /* 0x000000ff1d00720c */ /* 0x000fda0004702670 */
[----:B------:R-:W-:Y:S01]  /*19a0*/  @P0 LOP3.LUT R10, R19, 0x7ff00000, RZ, 0xfc, !PT ;  /* 0x7ff00000130a0812 */ /* 0x000fe200078efcff */
[----:B------:R-:W-:Y:S02]  /*19b0*/  @!P0 IMAD.MOV.U32 R18, RZ, RZ, RZ ;  /* 0x000000ffff128224 */ /* 0x000fe400078e00ff */
[----:B------:R-:W-:Y:S01]  /*19c0*/  @P0 IMAD.MOV.U32 R18, RZ, RZ, RZ ;  /* 0x000000ffff120224 */ /* 0x000fe200078e00ff */
[----:B------:R-:W-:Y:S01]  /*19d0*/  @P0 MOV R19, R10 ;  /* 0x0000000a00130202 */ /* 0x000fe20000000f00 */
[----:B------:R-:W-:Y:S06]  /*19e0*/  BRA `(.L_x_26) ;  /* 0x0000000000147947 */ /* 0x000fec0003800000 */
.L_x_28:
[----:B------:R-:W-:Y:S01]  /*19f0*/  LOP3.LUT R19, R15, 0x80000, RZ, 0xfc, !PT ;  /* 0x000800000f137812 */ /* 0x000fe200078efcff */
[----:B------:R-:W-:Y:S01]  /*1a00*/  IMAD.MOV.U32 R18, RZ, RZ, R14 ;  /* 0x000000ffff127224 */ /* 0x000fe200078e000e */
[----:B------:R-:W-:Y:S06]  /*1a10*/  BRA `(.L_x_26) ;  /* 0x0000000000087947 */ /* 0x000fec0003800000 */
.L_x_27:
[----:B------:R-:W-:Y:S01]  /*1a20*/  LOP3.LUT R19, R11, 0x80000, RZ, 0xfc, !PT ;  /* 0x000800000b137812 */ /* 0x000fe200078efcff */
[----:B------:R-:W-:-:S07]  /*1a30*/  IMAD.MOV.U32 R18, RZ, RZ, R10 ;  /* 0x000000ffff127224 */ /* 0x000fce00078e000a */
.L_x_26:
[----:B------:R-:W-:Y:S05]  /*1a40*/  BSYNC.RECONVERGENT B1 ;  /* 0x0000000000017941 */ /* 0x000fea0003800200 */
.L_x_24:
[----:B------:R-:W-:Y:S01]  /*1a50*/  MOV R10, R0 ;  /* 0x00000000000a7202 */ /* 0x000fe20000000f00 */
[----:B------:R-:W-:-:S04]  /*1a60*/  IMAD.MOV.U32 R11, RZ, RZ, 0x0 ;  /* 0x00000000ff0b7424 */ /* 0x000fc800078e00ff */
[----:B------:R-:W-:Y:S05]  /*1a70*/  RET.REL.NODEC R10 `(_Z13MatrixInversePdii) ;  /* 0xffffffe40a607950 */ /* 0x000fea0003c3ffff */
.L_x_29:
        /* <DEDUP_REMOVED lines=16> */
.L_x_35:


//--------------------- .text._Z9MatrixMulPdS_S_iiii --------------------------
	.section	.text._Z9MatrixMulPdS_S_iiii,"ax",@progbits
	.align	128
        .global         _Z9MatrixMulPdS_S_iiii
        .type           _Z9MatrixMulPdS_S_iiii,@function
        .size           _Z9MatrixMulPdS_S_iiii,(.L_x_39 - _Z9MatrixMulPdS_S_iiii)
        .other          _Z9MatrixMulPdS_S_iiii,@"STO_CUDA_ENTRY STV_DEFAULT"
_Z9MatrixMulPdS_S_iiii:
.text._Z9MatrixMulPdS_S_iiii:
[----:B------:R-:W-:Y:S01]  /*0000*/  LDC R1, c[0x0][0x37c] ;  /* 0x0000df00ff017b82 */ /* 0x000fe20000000800 */
[----:B------:R-:W0:Y:S01]  /*0010*/  LDCU UR5, c[0x0][0x398] ;  /* 0x00007300ff0577ac */ /* 0x000e220008000800 */
[----:B------:R-:W0:Y:S02]  /*0020*/  LDCU UR4, c[0x0][0x3a4] ;  /* 0x00007480ff0477ac */ /* 0x000e240008000800 */
[----:B0-----:R-:W-:-:S06]  /*0030*/  UISETP.NE.AND UP0, UPT, UR5, UR4, UPT ;  /* 0x000000040500728c */ /* 0x001fcc000bf05270 */
[----:B------:R-:W-:-:S13]  /*0040*/  PLOP3.LUT P0, PT, PT, PT, UP0, 0x80, 0x8 ;  /* 0x000000000008781c */ /* 0x000fda0003f0f008 */
[----:B------:R-:W-:Y:S05]  /*0050*/  @P0 EXIT ;  /* 0x000000000000094d */ /* 0x000fea0003800000 */
[----:B------:R-:W-:-:S06]  /*0060*/  UISETP.GE.AND UP0, UPT, UR5, 0x1, UPT ;  /* 0x000000010500788c */ /* 0x000fcc000bf06270 */
[----:B------:R-:W-:-:S13]  /*0070*/  PLOP3.LUT P0, PT, PT, PT, UP0, 0x80, 0x8 ;  /* 0x000000000008781c */ /* 0x000fda0003f0f008 */
[----:B------:R-:W-:Y:S05]  /*0080*/  @!P0 EXIT ;  /* 0x000000000000894d */ /* 0x000fea0003800000 */
[----:B------:R-:W0:Y:S01]  /*0090*/  S2R R7, SR_TID.X ;  /* 0x0000000000077919 */ /* 0x000e220000002100 */
[----:B------:R-:W1:Y:S01]  /*00a0*/  LDC.64 R2, c[0x0][0x390] ;  /* 0x0000e400ff027b82 */ /* 0x000e620000000a00 */
[----:B------:R-:W0:Y:S01]  /*00b0*/  LDCU UR4, c[0x0][0x360] ;  /* 0x00006c00ff0477ac */ /* 0x000e220008000800 */
[----:B------:R-:W0:Y:S01]  /*00c0*/  S2R R0, SR_CTAID.X ;  /* 0x0000000000007919 */ /* 0x000e220000002500 */
[----:B------:R-:W2:Y:S05]  /*00d0*/  LDCU.64 UR14, c[0x0][0x358] ;  /* 0x00006b00ff0e77ac */ /* 0x000eaa0008000a00 */
[----:B------:R-:W3:Y:S01]  /*00e0*/  LDC R6, c[0x0][0x3a0] ;  /* 0x0000e800ff067b82 */ /* 0x000ee20000000800 */
[----:B0-----:R-:W-:-:S04]  /*00f0*/  IMAD R7, R0, UR4, R7 ;  /* 0x0000000400077c24 */ /* 0x001fc8000f8e0207 */
[----:B-1----:R-:W-:-:S05]  /*0100*/  IMAD.WIDE R2, R7, 0x8, R2 ;  /* 0x0000000807027825 */ /* 0x002fca00078e0202 */
[----:B--2---:R0:W5:Y:S01]  /*0110*/  LDG.E.64 R12, desc[UR14][R2.64] ;  /* 0x0000000e020c7981 */ /* 0x004162000c1e1b00 */
[----:B---3--:R-:W-:Y:S01]  /*0120*/  IABS R9, R6 ;  /* 0x0000000600097213 */ /* 0x008fe20000000000 */
[----:B------:R-:W-:-:S03]  /*0130*/  UISETP.GE.U32.AND UP0, UPT, UR5, 0x8, UPT ;  /* 0x000000080500788c */ /* 0x000fc6000bf06070 */
[----:B------:R-:W1:Y:S08]  /*0140*/  I2F.RP R0, R9 ;  /* 0x0000000900007306 */ /* 0x000e700000209400 */
[----:B-1----:R-:W1:Y:S02]  /*0150*/  MUFU.RCP R0, R0 ;  /* 0x0000000000007308 */ /* 0x002e640000001000 */
[----:B-1----:R-:W-:-:S06]  /*0160*/  IADD3 R4, PT, PT, R0, 0xffffffe, RZ ;  /* 0x0ffffffe00047810 */ /* 0x002fcc0007ffe0ff */
[----:B------:R1:W2:Y:S02]  /*0170*/  F2I.FTZ.U32.TRUNC.NTZ R5, R4 ;  /* 0x0000000400057305 */ /* 0x0002a4000021f000 */
[----:B-1----:R-:W-:Y:S01]  /*0180*/  HFMA2 R4, -RZ, RZ, 0, 0 ;  /* 0x00000000ff047431 */ /* 0x002fe200000001ff */
[----:B--2---:R-:W-:-:S05]  /*0190*/  IADD3 R8, PT, PT, RZ, -R5, RZ ;  /* 0x80000005ff087210 */ /* 0x004fca0007ffe0ff */
[----:B------:R-:W-:Y:S01]  /*01a0*/  IMAD R11, R8, R9, RZ ;  /* 0x00000009080b7224 */ /* 0x000fe200078e02ff */
[----:B------:R-:W-:-:S03]  /*01b0*/  IABS R8, R7 ;  /* 0x0000000700087213 */ /* 0x000fc60000000000 */
[----:B------:R-:W-:-:S06]  /*01c0*/  IMAD.HI.U32 R5, R5, R11, R4 ;  /* 0x0000000b05057227 */ /* 0x000fcc00078e0004 */
[----:B------:R-:W-:-:S04]  /*01d0*/  IMAD.HI.U32 R5, R5, R8, RZ ;  /* 0x0000000805057227 */ /* 0x000fc800078e00ff */
[----:B------:R-:W-:-:S04]  /*01e0*/  IMAD.MOV R0, RZ, RZ, -R5 ;  /* 0x000000ffff007224 */ /* 0x000fc800078e0a05 */
[----:B------:R-:W-:-:S05]  /*01f0*/  IMAD R0, R9, R0, R8 ;  /* 0x0000000009007224 */ /* 0x000fca00078e0208 */
[----:B------:R-:W-:-:S13]  /*0200*/  ISETP.GT.U32.AND P2, PT, R9, R0, PT ;  /* 0x000000000900720c */ /* 0x000fda0003f44070 */
[-C--:B------:R-:W-:Y:S02]  /*0210*/  @!P2 IADD3 R0, PT, PT, R0, -R9.reuse, RZ ;  /* 0x800000090000a210 */ /* 0x080fe40007ffe0ff */
[----:B------:R-:W-:Y:S02]  /*0220*/  @!P2 IADD3 R5, PT, PT, R5, 0x1, RZ ;  /* 0x000000010505a810 */ /* 0x000fe40007ffe0ff */
[----:B------:R-:W-:Y:S02]  /*0230*/  ISETP.GE.U32.AND P0, PT, R0, R9, PT ;  /* 0x000000090000720c */ /* 0x000fe40003f06070 */
[----:B------:R-:W-:Y:S02]  /*0240*/  LOP3.LUT R0, R7, R6, RZ, 0x3c, !PT ;  /* 0x0000000607007212 */ /* 0x000fe400078e3cff */
[----:B------:R-:W-:Y:S02]  /*0250*/  ISETP.NE.AND P2, PT, R6, RZ, PT ;  /* 0x000000ff0600720c */ /* 0x000fe40003f45270 */
[----:B------:R-:W-:-:S07]  /*0260*/  ISETP.GE.AND P1, PT, R0, RZ, PT ;  /* 0x000000ff0000720c */ /* 0x000fce0003f26270 */
[----:B------:R-:W-:-:S06]  /*0270*/  @P0 IADD3 R5, PT, PT, R5, 0x1, RZ ;  /* 0x0000000105050810 */ /* 0x000fcc0007ffe0ff */
[----:B------:R-:W-:Y:S01]  /*0280*/  @!P1 IMAD.MOV R5, RZ, RZ, -R5 ;  /* 0x000000ffff059224 */ /* 0x000fe200078e0a05 */
[----:B------:R-:W-:-:S04]  /*0290*/  @!P2 LOP3.LUT R5, RZ, R6, RZ, 0x33, !PT ;  /* 0x00000006ff05a212 */ /* 0x000fc800078e33ff */
[----:B------:R-:W-:-:S05]  /*02a0*/  IADD3 R0, PT, PT, -R5, RZ, RZ ;  /* 0x000000ff05007210 */ /* 0x000fca0007ffe1ff */
[----:B------:R-:W-:Y:S01]  /*02b0*/  IMAD R0, R6, R0, R7 ;  /* 0x0000000006007224 */ /* 0x000fe200078e0207 */
[----:B------:R-:W-:Y:S01]  /*02c0*/  MOV R7, RZ ;  /* 0x000000ff00077202 */ /* 0x000fe20000000f00 */
[----:B------:R-:W-:Y:S01]  /*02d0*/  IMAD R6, R5, UR5, RZ ;  /* 0x0000000505067c24 */ /* 0x000fe2000f8e02ff */
[----:B0-----:R-:W-:Y:S06]  /*02e0*/  BRA.U !UP0, `(.L_x_30) ;  /* 0x00000005080c7547 */ /* 0x001fec000b800000 */
[----:B------:R-:W0:Y:S01]  /*02f0*/  LDCU.64 UR16, c[0x0][0x388] ;  /* 0x00007100ff1077ac */ /* 0x000e220008000a00 */
[----:B------:R-:W-:Y:S01]  /*0300*/  MOV R8, R6 ;  /* 0x0000000600087202 */ /* 0x000fe20000000f00 */
[----:B------:R-:W-:Y:S01]  /*0310*/  IMAD.MOV.U32 R7, RZ, RZ, R0 ;  /* 0x000000ffff077224 */ /* 0x000fe200078e0000 */
[----:B------:R-:W-:-:S04]  /*0320*/  ULOP3.LUT UR4, UR5, 0x7ffffff8, URZ, 0xc0, !UPT ;  /* 0x7ffffff805047892 */ /* 0x000fc8000f8ec0ff */
[----:B------:R-:W-:Y:S02]  /*0330*/  UIADD3 UR4, UPT, UPT, -UR4, URZ, URZ ;  /* 0x000000ff04047290 */ /* 0x000fe4000fffe1ff */
[----:B0-----:R-:W-:Y:S02]  /*0340*/  UIMAD.WIDE.U32 UR6, UR5, 0x20, UR16 ;  /* 0x00000020050678a5 */ /* 0x001fe4000f8e0010 */
[----:B------:R-:W-:Y:S02]  /*0350*/  UIMAD.WIDE.U32 UR8, UR5, 0x28, UR16 ;  /* 0x00000028050878a5 */ /* 0x000fe4000f8e0010 */
[----:B------:R-:W-:Y:S02]  /*0360*/  UIMAD.WIDE.U32 UR10, UR5, 0x30, UR16 ;  /* 0x00000030050a78a5 */ /* 0x000fe4000f8e0010 */
[----:B------:R-:W-:-:S12]  /*0370*/  UIMAD.WIDE.U32 UR12, UR5, 0x38, UR16 ;  /* 0x00000038050c78a5 */ /* 0x000fd8000f8e0010 */
.L_x_31:
[----:B------:R-:W0:Y:S01]  /*0380*/  LDC.64 R4, c[0x0][0x380] ;  /* 0x0000e000ff047b82 */ /* 0x000e220000000a00 */
[----:B------:R-:W-:-:S05]  /*0390*/  HFMA2 R10, -RZ, RZ, 0, 4.76837158203125e-07 ;  /* 0x00000008ff0a7431 */ /* 0x000fca00000001ff */
[----:B------:R-:W-:-:S05]  /*03a0*/  IMAD.WIDE R10, R7, R10, UR16 ;  /* 0x00000010070a7e25 */ /* 0x000fca000f8e020a */
[----:B--2---:R-:W2:Y:S01]  /*03b0*/  LDG.E.64 R16, desc[UR14][R10.64] ;  /* 0x0000000e0a107981 */ /* 0x004ea2000c1e1b00 */
[----:B0-----:R-:W-:-:S05]  /*03c0*/  IMAD.WIDE R4, R8, 0x8, R4 ;  /* 0x0000000808047825 */ /* 0x001fca00078e0204 */
[----:B------:R-:W2:Y:S01]  /*03d0*/  LDG.E.64 R14, desc[UR14][R4.64] ;  /* 0x0000000e040e7981 */ /* 0x000ea2000c1e1b00 */
[----:B------:R-:W-:Y:S01]  /*03e0*/  MOV R9, UR5 ;  /* 0x0000000500097c02 */ /* 0x000fe20008000f00 */
[----:B--2--5:R-:W-:-:S04]  /*03f0*/  DFMA R16, R14, R16, R12 ;  /* 0x000000100e10722b */ /* 0x024fc8000000000c */
[----:B------:R-:W-:-:S03]  /*0400*/  IMAD.WIDE.U32 R12, R9, 0x8, R10 ;  /* 0x00000008090c7825 */ /* 0x000fc600078e000a */
[----:B------:R0:W-:Y:S04]  /*0410*/  STG.E.64 desc[UR14][R2.64], R16 ;  /* 0x0000001002007986 */ /* 0x0001e8000c101b0e */
[----:B------:R-:W2:Y:S04]  /*0420*/  LDG.E.64 R12, desc[UR14][R12.64] ;  /* 0x0000000e0c0c7981 */ /* 0x000ea8000c1e1b00 */
[----:B------:R-:W2:Y:S01]  /*0430*/  LDG.E.64 R14, desc[UR14][R4.64+0x8] ;  /* 0x0000080e040e7981 */ /* 0x000ea2000c1e1b00 */
[----:B------:R-:W-:-:S06]  /*0440*/  UIMAD.WIDE.U32 UR18, UR5, 0x10, UR16 ;  /* 0x00000010051278a5 */ /* 0x000fcc000f8e0010 */
[----:B------:R-:W-:Y:S01]  /*0450*/  MOV R20, UR18 ;  /* 0x0000001200147c02 */ /* 0x000fe20008000f00 */
[----:B------:R-:W-:Y:S01]  /*0460*/  IMAD.U32 R21, RZ, RZ, UR19 ;  /* 0x00000013ff157e24 */ /* 0x000fe2000f8e00ff */
[----:B--2---:R-:W-:-:S03]  /*0470*/  DFMA R18, R14, R12, R16 ;  /* 0x0000000c0e12722b */ /* 0x004fc60000000010 */
[----:B------:R-:W-:-:S04]  /*0480*/  IMAD.WIDE R14, R7, 0x8, R20 ;  /* 0x00000008070e7825 */ /* 0x000fc800078e0214 */
[----:B------:R1:W-:Y:S04]  /*0490*/  STG.E.64 desc[UR14][R2.64], R18 ;  /* 0x0000001202007986 */ /* 0x0003e8000c101b0e */
[----:B------:R-:W2:Y:S04]  /*04a0*/  LDG.E.64 R14, desc[UR14][R14.64] ;  /* 0x0000000e0e0e7981 */ /* 0x000ea8000c1e1b00 */
[----:B------:R-:W2:Y:S01]  /*04b0*/  LDG.E.64 R20, desc[UR14][R4.64+0x10] ;  /* 0x0000100e04147981 */ /* 0x000ea2000c1e1b00 */
[----:B------:R-:W-:Y:S01]  /*04c0*/  IMAD.WIDE.U32 R10, R9, 0x18, R10 ;  /* 0x00000018090a7825 */ /* 0x000fe200078e000a */
[----:B--2---:R-:W-:-:S07]  /*04d0*/  DFMA R20, R20, R14, R18 ;  /* 0x0000000e1414722b */ /* 0x004fce0000000012 */
[----:B------:R2:W-:Y:S04]  /*04e0*/  STG.E.64 desc[UR14][R2.64], R20 ;  /* 0x0000001402007986 */ /* 0x0005e8000c101b0e */
[----:B------:R-:W0:Y:S04]  /*04f0*/  LDG.E.64 R10, desc[UR14][R10.64] ;  /* 0x0000000e0a0a7981 */ /* 0x000e28000c1e1b00 */
[----:B------:R-:W0:Y:S01]  /*0500*/  LDG.E.64 R12, desc[UR14][R4.64+0x18] ;  /* 0x0000180e040c7981 */ /* 0x000e22000c1e1b00 */
[----:B------:R-:W-:-:S05]  /*0510*/  MOV R22, 0x8 ;  /* 0x0000000800167802 */ /* 0x000fca0000000f00 */
[----:B------:R-:W-:Y:S01]  /*0520*/  IMAD.WIDE R22, R7, R22, UR6 ;  /* 0x0000000607167e25 */ /* 0x000fe2000f8e0216 */
[----:B0-----:R-:W-:-:S07]  /*0530*/  DFMA R16, R12, R10, R20 ;  /* 0x0000000a0c10722b */ /* 0x001fce0000000014 */
[----:B------:R0:W-:Y:S04]  /*0540*/  STG.E.64 desc[UR14][R2.64], R16 ;  /* 0x0000001002007986 */ /* 0x0001e8000c101b0e */
[----:B------:R-:W3:Y:S04]  /*0550*/  LDG.E.64 R14, desc[UR14][R22.64] ;  /* 0x0000000e160e7981 */ /* 0x000ee8000c1e1b00 */
[----:B------:R-:W3:Y:S01]  /*0560*/  LDG.E.64 R12, desc[UR14][R4.64+0x20] ;  /* 0x0000200e040c7981 */ /* 0x000ee2000c1e1b00 */
[----:B-1----:R-:W-:Y:S01]  /*0570*/  MOV R18, 0x8 ;  /* 0x0000000800127802 */ /* 0x002fe20000000f00 */
[----:B---3--:R-:W-:-:S04]  /*0580*/  DFMA R14, R12, R14, R16 ;  /* 0x0000000e0c0e722b */ /* 0x008fc80000000010 */
[----:B------:R-:W-:-:S03]  /*0590*/  IMAD.WIDE R12, R7, R18, UR8 ;  /* 0x00000008070c7e25 */ /* 0x000fc6000f8e0212 */
[----:B------:R1:W-:Y:S04]  /*05a0*/  STG.E.64 desc[UR14][R2.64], R14 ;  /* 0x0000000e02007986 */ /* 0x0003e8000c101b0e */
[----:B------:R-:W3:Y:S04]  /*05b0*/  LDG.E.64 R12, desc[UR14][R12.64] ;  /* 0x0000000e0c0c7981 */ /* 0x000ee8000c1e1b00 */
[----:B------:R-:W3:Y:S01]  /*05c0*/  LDG.E.64 R10, desc[UR14][R4.64+0x28] ;  /* 0x0000280e040a7981 */ /* 0x000ee2000c1e1b00 */
[----:B--2---:R-:W-:Y:S01]  /*05d0*/  MOV R20, 0x8 ;  /* 0x0000000800147802 */ /* 0x004fe20000000f00 */
[----:B---3--:R-:W-:-:S04]  /*05e0*/  DFMA R18, R10, R12, R14 ;  /* 0x0000000c0a12722b */ /* 0x008fc8000000000e */
[----:B------:R-:W-:-:S03]  /*05f0*/  IMAD.WIDE R10, R7, R20, UR10 ;  /* 0x0000000a070a7e25 */ /* 0x000fc6000f8e0214 */
[----:B------:R2:W-:Y:S04]  /*0600*/  STG.E.64 desc[UR14][R2.64], R18 ;  /* 0x0000001202007986 */ /* 0x0005e8000c101b0e */
[----:B------:R-:W3:Y:S04]  /*0610*/  LDG.E.64 R10, desc[UR14][R10.64] ;  /* 0x0000000e0a0a7981 */ /* 0x000ee8000c1e1b00 */
[----:B0-----:R-:W3:Y:S01]  /*0620*/  LDG.E.64 R16, desc[UR14][R4.64+0x30] ;  /* 0x0000300e04107981 */ /* 0x001ee2000c1e1b00 */
[----:B-1----:R-:W-:Y:S01]  /*0630*/  IMAD.WIDE R14, R7, R20, UR12 ;  /* 0x0000000c070e7e25 */ /* 0x002fe2000f8e0214 */
[----:B---3--:R-:W-:-:S07]  /*0640*/  DFMA R16, R16, R10, R18 ;  /* 0x0000000a1010722b */ /* 0x008fce0000000012 */
[----:B------:R2:W-:Y:S04]  /*0650*/  STG.E.64 desc[UR14][R2.64], R16 ;  /* 0x0000001002007986 */ /* 0x0005e8000c101b0e */
[----:B------:R-:W3:Y:S04]  /*0660*/  LDG.E.64 R12, desc[UR14][R4.64+0x38] ;  /* 0x0000380e040c7981 */ /* 0x000ee8000c1e1b00 */
[----:B------:R-:W3:Y:S01]  /*0670*/  LDG.E.64 R14, desc[UR14][R14.64] ;  /* 0x0000000e0e0e7981 */ /* 0x000ee2000c1e1b00 */
[----:B------:R-:W-:-:S04]  /*0680*/  UIADD3 UR4, UPT, UPT, UR4, 0x8, URZ ;  /* 0x0000000804047890 */ /* 0x000fc8000fffe0ff */
[----:B------:R-:W-:Y:S01]  /*0690*/  UISETP.NE.AND UP0, UPT, UR4, URZ, UPT ;  /* 0x000000ff0400728c */ /* 0x000fe2000bf05270 */
[----:B------:R-:W-:Y:S01]  /*06a0*/  IMAD.U32 R10, RZ, RZ, UR5 ;  /* 0x00000005ff0a7e24 */ /* 0x000fe2000f8e00ff */
[----:B------:R-:W-:-:S04]  /*06b0*/  IADD3 R8, PT, PT, R8, 0x8, RZ ;  /* 0x0000000808087810 */ /* 0x000fc80007ffe0ff */
[----:B------:R-:W-:Y:S01]  /*06c0*/  LEA R7, R10, R7, 0x3 ;  /* 0x000000070a077211 */ /* 0x000fe200078e18ff */
[----:B---3--:R-:W-:-:S07]  /*06d0*/  DFMA R12, R12, R14, R16 ;  /* 0x0000000e0c0c722b */ /* 0x008fce0000000010 */
[----:B------:R2:W-:Y:S01]  /*06e0*/  STG.E.64 desc[UR14][R2.64], R12 ;  /* 0x0000000c02007986 */ /* 0x0005e2000c101b0e */
[----:B------:R-:W-:Y:S05]  /*06f0*/  BRA.U UP0, `(.L_x_31) ;  /* 0xfffffffd00207547 */ /* 0x000fea000b83ffff */
[----:B------:R-:W-:-:S06]  /*0700*/  ULOP3.LUT UR4, UR5, 0x7ffffff8, URZ, 0xc0, !UPT ;  /* 0x7ffffff805047892 */ /* 0x000fcc000f8ec0ff */
[----:B------:R-:W-:-:S07]  /*0710*/  MOV R7, UR4 ;  /* 0x0000000400077c02 */ /* 0x000fce0008000f00 */
.L_x_30:
[----:B------:R-:W-:-:S06]  /*0720*/  ULOP3.LUT UR4, UR5, 0x7, URZ, 0xc0, !UPT ;  /* 0x0000000705047892 */ /* 0x000fcc000f8ec0ff */
[----:B------:R-:W-:-:S13]  /*0730*/  ISETP.NE.AND P0, PT, RZ, UR4, PT ;  /* 0x00000004ff007c0c */ /* 0x000fda000bf05270 */
[----:B------:R-:W-:Y:S05]  /*0740*/  @!P0 EXIT ;  /* 0x000000000000894d */ /* 0x000fea0003800000 */
[----:B------:R-:W-:Y:S02]  /*0750*/  UISETP.GE.U32.AND UP0, UPT, UR4, 0x4, UPT ;  /* 0x000000040400788c */ /* 0x000fe4000bf06070 */
[----:B------:R-:W-:-:S07]  /*0760*/  ULOP3.LUT UR4, UR5, 0x3, URZ, 0xc0, !UPT ;  /* 0x0000000305047892 */ /* 0x000fce000f8ec0ff */
[----:B------:R-:W-:Y:S05]  /*0770*/  BRA.U !UP0, `(.L_x_32) ;  /* 0x0000000108747547 */ /* 0x000fea000b800000 */
[----:B------:R-:W0:Y:S01]  /*0780*/  LDC.64 R4, c[0x0][0x380] ;  /* 0x0000e000ff047b82 */ /* 0x000e220000000a00 */
[----:B------:R-:W-:Y:S02]  /*0790*/  IMAD.IADD R9, R6, 0x1, R7 ;  /* 0x0000000106097824 */ /* 0x000fe400078e0207 */
[----:B------:R-:W-:-:S05]  /*07a0*/  IMAD R15, R7, UR5, R0 ;  /* 0x00000005070f7c24 */ /* 0x000fca000f8e0200 */
[----:B------:R-:W1:Y:S01]  /*07b0*/  LDC.64 R10, c[0x0][0x388] ;  /* 0x0000e200ff0a7b82 */ /* 0x000e620000000a00 */
[----:B0-----:R-:W-:-:S05]  /*07c0*/  IMAD.WIDE R4, R9, 0x8, R4 ;  /* 0x0000000809047825 */ /* 0x001fca00078e0204 */
[----:B------:R-:W3:Y:S01]  /*07d0*/  LDG.E.64 R8, desc[UR14][R4.64] ;  /* 0x0000000e04087981 */ /* 0x000ee2000c1e1b00 */
[----:B-1----:R-:W-:-:S05]  /*07e0*/  IMAD.WIDE R10, R15, 0x8, R10 ;  /* 0x000000080f0a7825 */ /* 0x002fca00078e020a */
[----:B------:R-:W3:Y:S01]  /*07f0*/  LDG.E.64 R14, desc[UR14][R10.64] ;  /* 0x0000000e0a0e7981 */ /* 0x000ee2000c1e1b00 */
[----:B--2---:R-:W-:Y:S01]  /*0800*/  MOV R17, UR5 ;  /* 0x0000000500117c02 */ /* 0x004fe20008000f00 */
[----:B---3-5:R-:W-:-:S04]  /*0810*/  DFMA R8, R8, R14, R12 ;  /* 0x0000000e0808722b */ /* 0x028fc8000000000c */
[----:B------:R-:W-:-:S03]  /*0820*/  IMAD.WIDE.U32 R14, R17, 0x8, R10 ;  /* 0x00000008110e7825 */ /* 0x000fc600078e000a */
[----:B------:R0:W-:Y:S04]  /*0830*/  STG.E.64 desc[UR14][R2.64], R8 ;  /* 0x0000000802007986 */ /* 0x0001e8000c101b0e */
[----:B------:R-:W2:Y:S04]  /*0840*/  LDG.E.64 R12, desc[UR14][R4.64+0x8] ;  /* 0x0000080e040c7981 */ /* 0x000ea8000c1e1b00 */
[----:B------:R-:W2:Y:S01]  /*0850*/  LDG.E.64 R16, desc[UR14][R14.64] ;  /* 0x0000000e0e107981 */ /* 0x000ea2000c1e1b00 */
[----:B------:R-:W-:-:S05]  /*0860*/  MOV R19, UR5 ;  /* 0x0000000500137c02 */ /* 0x000fca0008000f00 */
[----:B------:R-:W-:Y:S01]  /*0870*/  IMAD.WIDE.U32 R18, R19, 0x8, R14 ;  /* 0x0000000813127825 */ /* 0x000fe200078e000e */
[----:B--2---:R-:W-:-:S07]  /*0880*/  DFMA R16, R12, R16, R8 ;  /* 0x000000100c10722b */ /* 0x004fce0000000008 */
[----:B------:R1:W-:Y:S04]  /*0890*/  STG.E.64 desc[UR14][R2.64], R16 ;  /* 0x0000001002007986 */ /* 0x0003e8000c101b0e */
[----:B------:R-:W2:Y:S04]  /*08a0*/  LDG.E.64 R10, desc[UR14][R4.64+0x10] ;  /* 0x0000100e040a7981 */ /* 0x000ea8000c1e1b00 */
[----:B------:R-:W2:Y:S01]  /*08b0*/  LDG.E.64 R12, desc[UR14][R18.64] ;  /* 0x0000000e120c7981 */ /* 0x000ea2000c1e1b00 */
[----:B------:R-:W-:-:S05]  /*08c0*/  MOV R21, UR5 ;  /* 0x0000000500157c02 */ /* 0x000fca0008000f00 */
[----:B0-----:R-:W-:Y:S01]  /*08d0*/  IMAD.WIDE.U32 R8, R21, 0x8, R18 ;  /* 0x0000000815087825 */ /* 0x001fe200078e0012 */
[----:B--2---:R-:W-:-:S07]  /*08e0*/  DFMA R10, R10, R12, R16 ;  /* 0x0000000c0a0a722b */ /* 0x004fce0000000010 */
[----:B------:R1:W-:Y:S04]  /*08f0*/  STG.E.64 desc[UR14][R2.64], R10 ;  /* 0x0000000a02007986 */ /* 0x0003e8000c101b0e */
[----:B------:R-:W2:Y:S04]  /*0900*/  LDG.E.64 R12, desc[UR14][R4.64+0x18] ;  /* 0x0000180e040c7981 */ /* 0x000ea8000c1e1b00 */
[----:B------:R-:W2:Y:S01]  /*0910*/  LDG.E.64 R8, desc[UR14][R8.64] ;  /* 0x0000000e08087981 */ /* 0x000ea2000c1e1b00 */
[----:B------:R-:W-:Y:S01]  /*0920*/  VIADD R7, R7, 0x4 ;  /* 0x0000000407077836 */ /* 0x000fe20000000000 */
[----:B--2---:R-:W-:-:S07]  /*0930*/  DFMA R12, R12, R8, R10 ;  /* 0x000000080c0c722b */ /* 0x004fce000000000a */
[----:B------:R1:W-:Y:S04]  /*0940*/  STG.E.64 desc[UR14][R2.64], R12 ;  /* 0x0000000c02007986 */ /* 0x0003e8000c101b0e */
.L_x_32:
[----:B------:R-:W-:-:S13]  /*0950*/  ISETP.NE.AND P0, PT, RZ, UR4, PT ;  /* 0x00000004ff007c0c */ /* 0x000fda000bf05270 */
[----:B------:R-:W-:Y:S05]  /*0960*/  @!P0 EXIT ;  /* 0x000000000000894d */ /* 0x000fea0003800000 */
[----:B------:R-:W-:-:S09]  /*0970*/  UISETP.NE.AND UP0, UPT, UR4, 0x1, UPT ;  /* 0x000000010400788c */ /* 0x000fd2000bf05270 */
[----:B------:R-:W-:Y:S05]  /*0980*/  BRA.U !UP0, `(.L_x_33) ;  /* 0x0000000108447547 */ /* 0x000fea000b800000 */
[----:B------:R-:W0:Y:S01]  /*0990*/  LDC.64 R4, c[0x0][0x380] ;  /* 0x0000e000ff047b82 */ /* 0x000e220000000a00 */
[----:B-1----:R-:W-:Y:S01]  /*09a0*/  IADD3 R11, PT, PT, R6, R7, RZ ;  /* 0x00000007060b7210 */ /* 0x002fe20007ffe0ff */
[----:B------:R-:W-:-:S06]  /*09b0*/  IMAD R15, R7, UR5, R0 ;  /* 0x00000005070f7c24 */ /* 0x000fcc000f8e0200 */
        /* <DEDUP_REMOVED lines=11> */
[----:B------:R-:W-:Y:S01]  /*0a70*/  IADD3 R7, PT, PT, R7, 0x2, RZ ;  /* 0x0000000207077810 */ /* 0x000fe20007ffe0ff */
[----:B--2---:R-:W-:-:S07]  /*0a80*/  DFMA R12, R12, R8, R4 ;  /* 0x000000080c0c722b */ /* 0x004fce0000000004 */
[----:B------:R0:W-:Y:S04]  /*0a90*/  STG.E.64 desc[UR14][R2.64], R12 ;  /* 0x0000000c02007986 */ /* 0x0001e8000c101b0e */
.L_x_33:
[----:B------:R-:W-:-:S04]  /*0aa0*/  ULOP3.LUT UR4, UR5, 0x1, URZ, 0xc0, !UPT ;  /* 0x0000000105047892 */ /* 0x000fc8000f8ec0ff */
[----:B------:R-:W-:-:S06]  /*0ab0*/  UISETP.NE.U32.AND UP0, UPT, UR4, 0x1, UPT ;  /* 0x000000010400788c */ /* 0x000fcc000bf05070 */
[----:B------:R-:W-:-:S13]  /*0ac0*/  PLOP3.LUT P0, PT, PT, PT, UP0, 0x80, 0x8 ;  /* 0x000000000008781c */ /* 0x000fda0003f0f008 */
[----:B------:R-:W-:Y:S05]  /*0ad0*/  @P0 EXIT ;  /* 0x000000000000094d */ /* 0x000fea0003800000 */
[----:B0-----:R-:W0:Y:S01]  /*0ae0*/  LDC.64 R4, c[0x0][0x380] ;  /* 0x0000e000ff047b82 */ /* 0x001e220000000a00 */
[----:B-1----:R-:W-:Y:S01]  /*0af0*/  IADD3 R11, PT, PT, R6, R7, RZ ;  /* 0x00000007060b7210 */ /* 0x002fe20007ffe0ff */
[----:B------:R-:W-:-:S06]  /*0b00*/  IMAD R7, R7, UR5, R0 ;  /* 0x0000000507077c24 */ /* 0x000fcc000f8e0200 */
[----:B------:R-:W1:Y:S01]  /*0b10*/  LDC.64 R8, c[0x0][0x388] ;  /* 0x0000e200ff087b82 */ /* 0x000e620000000a00 */
[----:B0-----:R-:W-:-:S06]  /*0b20*/  IMAD.WIDE R4, R11, 0x8, R4 ;  /* 0x000000080b047825 */ /* 0x001fcc00078e0204 */
[----:B------:R-:W2:Y:S01]  /*0b30*/  LDG.E.64 R4, desc[UR14][R4.64] ;  /* 0x0000000e04047981 */ /* 0x000ea2000c1e1b00 */
[----:B-1----:R-:W-:-:S06]  /*0b40*/  IMAD.WIDE R6, R7, 0x8, R8 ;  /* 0x0000000807067825 */ /* 0x002fcc00078e0208 */
[----:B------:R-:W2:Y:S02]  /*0b50*/  LDG.E.64 R6, desc[UR14][R6.64] ;  /* 0x0000000e06067981 */ /* 0x000ea4000c1e1b00 */
[----:B--2--5:R-:W-:-:S07]  /*0b60*/  DFMA R12, R4, R6, R12 ;  /* 0x00000006040c722b */ /* 0x024fce000000000c */
[----:B------:R-:W-:Y:S01]  /*0b70*/  STG.E.64 desc[UR14][R2.64], R12 ;  /* 0x0000000c02007986 */ /* 0x000fe2000c101b0e */
[----:B------:R-:W-:Y:S05]  /*0b80*/  EXIT ;  /* 0x000000000000794d */ /* 0x000fea0003800000 */
.L_x_34:
        /* <DEDUP_REMOVED lines=15> */
.L_x_39:


//--------------------- .nv.shared.reserved.0     --------------------------
	.section	.nv.shared.reserved.0,"aw",@nobits
	.weak		__nv_reservedSMEM_offset_0_alias
	.size		__nv_reservedSMEM_offset_0_alias, 0, 64
	.other		__nv_reservedSMEM_offset_0_alias,@"STO_CUDA_RESERVED_SHARED STV_DEFAULT"
__nv_reservedSMEM_offset_0_alias:
	.zero		0
	.zero		64


//--------------------- .nv.constant0._Z14ExtractInversePdS_ii --------------------------
	.section	.nv.constant0._Z14ExtractInversePdS_ii,"a",@progbits
	.sectionflags	@""
	.align	4
.nv.constant0._Z14ExtractInversePdS_ii:
	.zero		920


//--------------------- .nv.constant0._Z20MatrixAppendIdentityPdS_ii --------------------------
	.section	.nv.constant0._Z20MatrixAppendIdentityPdS_ii,"a",@progbits
	.sectionflags	@""
	.align	4
.nv.constant0._Z20MatrixAppendIdentityPdS_ii:
	.zero		920


//--------------------- .nv.constant0._Z13MatrixInversePdii --------------------------
	.section	.nv.constant0._Z13MatrixInversePdii,"a",@progbits
	.sectionflags	@""
	.align	4
.nv.constant0._Z13MatrixInversePdii:
	.zero		912


//--------------------- .nv.constant0._Z9MatrixMulPdS_S_iiii --------------------------
	.section	.nv.constant0._Z9MatrixMulPdS_S_iiii,"a",@progbits
	.sectionflags	@""
	.align	4
.nv.constant0._Z9MatrixMulPdS_S_iiii:
	.zero		936


//--------------------- SYMBOLS --------------------------

	.type		.nv.reservedSmem.offset0,@object
	.size		.nv.reservedSmem.offset0,0x4
